	.headerflags	@"EF_CUDA_TEXMODE_UNIFIED EF_CUDA_64BIT_ADDRESS EF_CUDA_SM86 EF_CUDA_VIRTUAL_SM(EF_CUDA_SM86)"
	.elftype	@"ET_EXEC"


//--------------------- .nv.info                  --------------------------
	.section	.nv.info,"",@"SHT_CUDA_INFO"
	.align	4


	//----- nvinfo : EIATTR_REGCOUNT
	.align		4
        /*0000*/ 	.byte	0x04, 0x2f
        /*0002*/ 	.short	(.L_1 - .L_0)
	.align		4
.L_0:
        /*0004*/ 	.word	index@(triton_mm)
        /*0008*/ 	.word	0x000000a8


	//----- nvinfo : EIATTR_MAX_STACK_SIZE
	.align		4
.L_1:
        /*000c*/ 	.byte	0x04, 0x23
        /*000e*/ 	.short	(.L_3 - .L_2)
	.align		4
.L_2:
        /*0010*/ 	.word	index@(triton_mm)
        /*0014*/ 	.word	0x00000000


	//----- nvinfo : EIATTR_MIN_STACK_SIZE
	.align		4
.L_3:
        /*0018*/ 	.byte	0x04, 0x12
        /*001a*/ 	.short	(.L_5 - .L_4)
	.align		4
.L_4:
        /*001c*/ 	.word	index@(triton_mm)
        /*0020*/ 	.word	0x00000000


	//----- nvinfo : EIATTR_FRAME_SIZE
	.align		4
.L_5:
        /*0024*/ 	.byte	0x04, 0x11
        /*0026*/ 	.short	(.L_7 - .L_6)
	.align		4
.L_6:
        /*0028*/ 	.word	index@(triton_mm)
        /*002c*/ 	.word	0x00000000
.L_7:


//--------------------- .nv.info.triton_mm        --------------------------
	.section	.nv.info.triton_mm,"",@"SHT_CUDA_INFO"
	.align	4


	//----- nvinfo : EIATTR_CUDA_API_VERSION
	.align		4
        /*0000*/ 	.byte	0x04, 0x37
        /*0002*/ 	.short	(.L_9 - .L_8)
.L_8:
        /*0004*/ 	.word	0x0000007b


	//----- nvinfo : EIATTR_SW2861232_WAR
	.align		4
.L_9:
        /*0008*/ 	.byte	0x01, 0x35
	.zero		2


	//----- nvinfo : EIATTR_PARAM_CBANK
	.align		4
        /*000c*/ 	.byte	0x04, 0x0a
        /*000e*/ 	.short	(.L_11 - .L_10)
	.align		4
.L_10:
        /*0010*/ 	.word	index@(.nv.constant0.triton_mm)
        /*0014*/ 	.short	0x0160
        /*0016*/ 	.short	0x001c


	//----- nvinfo : EIATTR_CBANK_PARAM_SIZE
	.align		4
.L_11:
        /*0018*/ 	.byte	0x03, 0x19
        /*001a*/ 	.short	0x001c


	//----- nvinfo : EIATTR_KPARAM_INFO
	.align		4
        /*001c*/ 	.byte	0x04, 0x17
        /*001e*/ 	.short	(.L_13 - .L_12)
.L_12:
        /*0020*/ 	.word	0x00000000
        /*0024*/ 	.short	0x0003
        /*0026*/ 	.short	0x0018
        /*0028*/ 	.byte	0x00, 0xf0, 0x11, 0x00


	//----- nvinfo : EIATTR_KPARAM_INFO
	.align		4
.L_13:
        /*002c*/ 	.byte	0x04, 0x17
        /*002e*/ 	.short	(.L_15 - .L_14)
.L_14:
        /*0030*/ 	.word	0x00000000
        /*0034*/ 	.short	0x0002
        /*0036*/ 	.short	0x0010
        /*0038*/ 	.byte	0x00, 0xf0, 0x21, 0x00


	//----- nvinfo : EIATTR_KPARAM_INFO
	.align		4
.L_15:
        /*003c*/ 	.byte	0x04, 0x17
        /*003e*/ 	.short	(.L_17 - .L_16)
.L_16:
        /*0040*/ 	.word	0x00000000
        /*0044*/ 	.short	0x0001
        /*0046*/ 	.short	0x0008
        /*0048*/ 	.byte	0x00, 0xf0, 0x21, 0x00


	//----- nvinfo : EIATTR_KPARAM_INFO
	.align		4
.L_17:
        /*004c*/ 	.byte	0x04, 0x17
        /*004e*/ 	.short	(.L_19 - .L_18)
.L_18:
        /*0050*/ 	.word	0x00000000
        /*0054*/ 	.short	0x0000
        /*0056*/ 	.short	0x0000
        /*0058*/ 	.byte	0x00, 0xf0, 0x21, 0x00


	//----- nvinfo : EIATTR_MAXREG_COUNT
	.align		4
.L_19:
        /*005c*/ 	.byte	0x03, 0x1b
        /*005e*/ 	.short	0x00ff


	//----- nvinfo : EIATTR_EXIT_INSTR_OFFSETS
	.align		4
        /*0060*/ 	.byte	0x04, 0x1c
        /*0062*/ 	.short	(.L_21 - .L_20)


	//   ....[0]....
.L_20:
        /*0064*/ 	.word	0x00000030


	//   ....[1]....
        /*0068*/ 	.word	0x0000abc0


	//   ....[2]....
        /*006c*/ 	.word	0x0000ac10


	//----- nvinfo : EIATTR_MAX_THREADS
	.align		4
.L_21:
        /*0070*/ 	.byte	0x04, 0x05
        /*0072*/ 	.short	(.L_23 - .L_22)
.L_22:
        /*0074*/ 	.word	0x00000080
        /*0078*/ 	.word	0x00000001
        /*007c*/ 	.word	0x00000001
.L_23:


//--------------------- .nv.rel.action            --------------------------
	.section	.nv.rel.action,"",@"SHT_CUDA_RELOCINFO"
	.align	8
	.sectionentsize	8
        /*0000*/ 	.byte	0x73, 0x00, 0x00, 0x00, 0x00, 0x00, 0x00, 0x00, 0x00, 0x00, 0x00, 0x11, 0x25, 0x00, 0x05, 0x36


//--------------------- .nv.constant0.triton_mm   --------------------------
	.section	.nv.constant0.triton_mm,"a",@progbits
	.align	4
.nv.constant0.triton_mm:
	.zero		380


//--------------------- .text.triton_mm           --------------------------
	.section	.text.triton_mm,"ax",@progbits
	.sectionflags	@"SHF_BARRIERS=1"
	.sectioninfo	@"SHI_REGISTERS=168"
	.align	128
        .global         triton_mm
        .type           triton_mm,@function
        .size           triton_mm,(.L_x_3 - triton_mm)
        .other          triton_mm,@"STO_CUDA_ENTRY STV_DEFAULT"
triton_mm:
.text.triton_mm:
[----:B------:R-:W-:-:S02]  /*0000*/  MOV R1, c[0x0][0x28] ;  /* 0x00000a0000017a02 */ /* 0x000fc40000000f00 */
[----:B------:R-:W-:-:S04]  /*0010*/  MOV R0, c[0x0][0x178] ;  /* 0x00005e0000007a02 */ /* 0x000fc80000000f00 */
[----:B------:R-:W-:-:S13]  /*0020*/  LOP3.LUT P0, RZ, R0, 0xffffff, RZ, 0xc0, !PT ;  /* 0x00ffffff00ff7812 */ /* 0x000fda000780c0ff */
[----:B------:R-:W-:Y:S05]  /*0030*/  @!P0 EXIT ;  /* 0x000000000000894d */ /* 0x000fea0003800000 */
[----:B------:R-:W1:Y:S01]  /*0040*/  S2R R9, SR_CTAID.X ;  /* 0x0000000000097919 */ /* 0x000e620000002500 */
[----:B------:R-:W-:Y:S01]  /*0050*/  IADD3 R0, R0, 0x7f, RZ ;  /* 0x0000007f00007810 */ /* 0x000fe20007ffe0ff */
[----:B------:R-:W-:Y:S01]  /*0060*/  ULDC.64 UR8, c[0x0][0x118] ;  /* 0x0000460000087ab9 */ /* 0x000fe20000000a00 */
[----:B------:R-:W-:Y:S01]  /*0070*/  IABS R15, c[0x0][0x178] ;  /* 0x00005e00000f7a13 */ /* 0x000fe20000000000 */
[----:B------:R-:W2:Y:S01]  /*0080*/  S2R R20, SR_TID.X ;  /* 0x0000000000147919 */ /* 0x000ea20000002100 */
[----:B------:R-:W-:Y:S01]  /*0090*/  SHF.R.S32.HI R3, RZ, 0x1f, R0 ;  /* 0x0000001fff037819 */ /* 0x000fe20000011400 */
[----:B------:R-:W-:Y:S01]  /*00a0*/  CS2R R92, SRZ ;  /* 0x00000000005c7805 */ /* 0x000fe2000001ff00 */
[----:B------:R-:W-:Y:S01]  /*00b0*/  MOV R29, 0x4 ;  /* 0x00000004001d7802 */ /* 0x000fe20000000f00 */
[----:B------:R-:W-:Y:S01]  /*00c0*/  CS2R R94, SRZ ;  /* 0x00000000005e7805 */ /* 0x000fe2000001ff00 */
[----:B------:R-:W-:Y:S01]  /*00d0*/  LEA.HI R3, R3, R0, RZ, 0x7 ;  /* 0x0000000003037211 */ /* 0x000fe200078f38ff */
[----:B------:R-:W-:Y:S01]  /*00e0*/  CS2R R96, SRZ ;  /* 0x0000000000607805 */ /* 0x000fe2000001ff00 */
[----:B------:R-:W-:Y:S01]  /*00f0*/  MOV R119, 0x1 ;  /* 0x0000000100777802 */ /* 0x000fe20000000f00 */
[----:B------:R-:W-:Y:S01]  /*0100*/  CS2R R98, SRZ ;  /* 0x0000000000627805 */ /* 0x000fe2000001ff00 */
[----:B------:R-:W-:Y:S01]  /*0110*/  MOV R123, 0xffffffe0 ;  /* 0xffffffe0007b7802 */ /* 0x000fe20000000f00 */
[----:B------:R-:W-:Y:S01]  /*0120*/  CS2R R56, SRZ ;  /* 0x0000000000387805 */ /* 0x000fe2000001ff00 */
        /* <DEDUP_REMOVED lines=9> */
[----:B-1----:R-:W-:Y:S01]  /*01c0*/  SHF.R.S32.HI R2, RZ, 0x1f, R9 ;  /* 0x0000001fff027819 */ /* 0x002fe20000011409 */
[----:B------:R-:W-:Y:S01]  /*01d0*/  CS2R R68, SRZ ;  /* 0x0000000000447805 */ /* 0x000fe2000001ff00 */
[----:B------:R-:W-:Y:S01]  /*01e0*/  ISETP.GE.AND P1, PT, R9, RZ, PT ;  /* 0x000000ff0900720c */ /* 0x000fe20003f26270 */
[----:B------:R-:W-:Y:S01]  /*01f0*/  CS2R R70, SRZ ;  /* 0x0000000000467805 */ /* 0x000fe2000001ff00 */
[-C--:B------:R-:W-:Y:S01]  /*0200*/  LEA.HI R4, R2, R9.reuse, RZ, 0x5 ;  /* 0x0000000902047211 */ /* 0x080fe200078f28ff */
[----:B------:R-:W-:Y:S01]  /*0210*/  CS2R R72, SRZ ;  /* 0x0000000000487805 */ /* 0x000fe2000001ff00 */
[----:B--2---:R-:W-:Y:S01]  /*0220*/  SHF.L.U32 R122, R20, 0x2, RZ ;  /* 0x00000002147a7819 */ /* 0x004fe200000006ff */
[----:B------:R-:W-:Y:S01]  /*0230*/  CS2R R74, SRZ ;  /* 0x00000000004a7805 */ /* 0x000fe2000001ff00 */
[----:B------:R-:W-:Y:S01]  /*0240*/  SHF.R.S32.HI R2, RZ, 0x5, R4 ;  /* 0x00000005ff027819 */ /* 0x000fe20000011404 */
[----:B------:R-:W-:Y:S01]  /*0250*/  CS2R R64, SRZ ;  /* 0x0000000000407805 */ /* 0x000fe2000001ff00 */
[----:B------:R-:W-:Y:S01]  /*0260*/  LOP3.LUT R4, R4, 0xffffffe0, RZ, 0xc0, !PT ;  /* 0xffffffe004047812 */ /* 0x000fe200078ec0ff */
[----:B------:R-:W-:Y:S01]  /*0270*/  CS2R R66, SRZ ;  /* 0x0000000000427805 */ /* 0x000fe2000001ff00 */
[----:B------:R-:W-:Y:S01]  /*0280*/  SHF.L.U32 R0, R2, 0x3, RZ ;  /* 0x0000000302007819 */ /* 0x000fe200000006ff */
[----:B------:R-:W-:Y:S01]  /*0290*/  CS2R R108, SRZ ;  /* 0x00000000006c7805 */ /* 0x000fe2000001ff00 */
[----:B------:R-:W-:Y:S01]  /*02a0*/  IADD3 R4, -R4, R9, RZ ;  /* 0x0000000904047210 */ /* 0x000fe20007ffe1ff */
[----:B------:R-:W-:Y:S01]  /*02b0*/  CS2R R110, SRZ ;  /* 0x00000000006e7805 */ /* 0x000fe2000001ff00 */
[----:B------:R-:W-:Y:S01]  /*02c0*/  LEA.HI.SX32 R3, R3, -R0, 0x19 ;  /* 0x8000000003037211 */ /* 0x000fe200078fcaff */
[----:B------:R-:W-:Y:S01]  /*02d0*/  UMOV UR4, URZ ;  /* 0x0000003f00047c82 */ /* 0x000fe20008000000 */
[----:B------:R-:W-:Y:S01]  /*02e0*/  SHF.L.U32 R120, R20, 0x3, RZ ;  /* 0x0000000314787819 */ /* 0x000fe200000006ff */
[----:B------:R-:W-:Y:S01]  /*02f0*/  UMOV UR6, URZ ;  /* 0x0000003f00067c82 */ /* 0x000fe20008000000 */
[----:B------:R-:W-:Y:S01]  /*0300*/  IMNMX R5, R3, 0x8, PT ;  /* 0x0000000803057817 */ /* 0x000fe20003800200 */
[----:B------:R-:W-:Y:S01]  /*0310*/  UMOV UR7, URZ ;  /* 0x0000003f00077c82 */ /* 0x000fe20008000000 */
[----:B------:R-:W-:Y:S01]  /*0320*/  LOP3.LUT R120, R120, 0xf80, RZ, 0xc0, !PT ;  /* 0x00000f8078787812 */ /* 0x000fe200078ec0ff */
[----:B------:R-:W-:Y:S01]  /*0330*/  UMOV UR5, URZ ;  /* 0x0000003f00057c82 */ /* 0x000fe20008000000 */
[----:B------:R-:W-:-:S04]  /*0340*/  IABS R11, R5 ;  /* 0x00000005000b7213 */ /* 0x000fc80000000000 */
[----:B------:R-:W1:Y:S08]  /*0350*/  I2F.RP R6, R11 ;  /* 0x0000000b00067306 */ /* 0x000e700000209400 */
[----:B-1----:R-:W1:Y:S02]  /*0360*/  MUFU.RCP R6, R6 ;  /* 0x0000000600067308 */ /* 0x002e640000001000 */
[----:B-1----:R-:W-:-:S02]  /*0370*/  IADD3 R2, R6, 0xffffffe, RZ ;  /* 0x0ffffffe06027810 */ /* 0x002fc40007ffe0ff */
[----:B------:R-:W-:-:S04]  /*0380*/  IABS R6, R9 ;  /* 0x0000000900067213 */ /* 0x000fc80000000000 */
[----:B------:R1:W2:Y:S02]  /*0390*/  F2I.FTZ.U32.TRUNC.NTZ R3, R2 ;  /* 0x0000000200037305 */ /* 0x0002a4000021f000 */
[----:B-1----:R-:W-:Y:S02]  /*03a0*/  MOV R2, RZ ;  /* 0x000000ff00027202 */ /* 0x002fe40000000f00 */
[----:B--2---:R-:W-:-:S05]  /*03b0*/  IADD3 R8, RZ, -R3, RZ ;  /* 0x80000003ff087210 */ /* 0x004fca0007ffe0ff */
[----:B------:R-:W-:Y:S01]  /*03c0*/  IMAD R7, R8, R11, RZ ;  /* 0x0000000b08077224 */ /* 0x000fe200078e02ff */
[----:B------:R-:W-:-:S03]  /*03d0*/  IABS R8, R5 ;  /* 0x0000000500087213 */ /* 0x000fc60000000000 */
[----:B------:R-:W-:Y:S01]  /*03e0*/  IMAD.HI.U32 R3, R3, R7, R2 ;  /* 0x0000000703037227 */ /* 0x000fe200078e0002 */
[----:B------:R-:W-:Y:S01]  /*03f0*/  IADD3 R13, RZ, -R8, RZ ;  /* 0x80000008ff0d7210 */ /* 0x000fe20007ffe0ff */
[----:B------:R-:W1:Y:S01]  /*0400*/  I2F.RP R7, R15 ;  /* 0x0000000f00077306 */ /* 0x000e620000209400 */
[----:B------:R-:W-:Y:S02]  /*0410*/  IABS R8, R4 ;  /* 0x0000000400087213 */ /* 0x000fe40000000000 */
[----:B------:R-:W-:Y:S01]  /*0420*/  LOP3.LUT R4, R4, R5, RZ, 0x3c, !PT ;  /* 0x0000000504047212 */ /* 0x000fe200078e3cff */
[----:B------:R-:W-:-:S03]  /*0430*/  IMAD.HI.U32 R2, R3, R6, RZ ;  /* 0x0000000603027227 */ /* 0x000fc600078e00ff */
[----:B------:R-:W-:Y:S01]  /*0440*/  ISETP.GE.AND P3, PT, R4, RZ, PT ;  /* 0x000000ff0400720c */ /* 0x000fe20003f66270 */
[----:B------:R-:W-:Y:S02]  /*0450*/  IMAD R2, R2, R13, R6 ;  /* 0x0000000d02027224 */ /* 0x000fe400078e0206 */
[----:B------:R-:W-:-:S03]  /*0460*/  IMAD.HI.U32 R6, R3, R8, RZ ;  /* 0x0000000803067227 */ /* 0x000fc600078e00ff */
[C---:B------:R-:W-:Y:S01]  /*0470*/  ISETP.GT.U32.AND P0, PT, R11.reuse, R2, PT ;  /* 0x000000020b00720c */ /* 0x040fe20003f04070 */
[----:B------:R-:W-:Y:S01]  /*0480*/  IMAD R8, R6, R13, R8 ;  /* 0x0000000d06087224 */ /* 0x000fe200078e0208 */
[----:B-1----:R-:W1:Y:S04]  /*0490*/  MUFU.RCP R7, R7 ;  /* 0x0000000700077308 */ /* 0x002e680000001000 */
[----:B------:R-:W-:-:S07]  /*04a0*/  ISETP.GT.U32.AND P2, PT, R11, R8, PT ;  /* 0x000000080b00720c */ /* 0x000fce0003f44070 */
[----:B------:R-:W-:-:S04]  /*04b0*/  @!P0 IADD3 R2, R2, -R11, RZ ;  /* 0x8000000b02028210 */ /* 0x000fc80007ffe0ff */
[----:B------:R-:W-:Y:S02]  /*04c0*/  ISETP.GT.U32.AND P0, PT, R11, R2, PT ;  /* 0x000000020b00720c */ /* 0x000fe40003f04070 */
[----:B-1----:R-:W-:Y:S02]  /*04d0*/  IADD3 R3, R7, 0xffffffe, RZ ;  /* 0x0ffffffe07037810 */ /* 0x002fe40007ffe0ff */
[----:B------:R-:W-:Y:S02]  /*04e0*/  LOP3.LUT R7, RZ, R5, RZ, 0x33, !PT ;  /* 0x00000005ff077212 */ /* 0x000fe400078e33ff */
[----:B------:R-:W-:Y:S02]  /*04f0*/  @!P2 IADD3 R8, R8, -R11, RZ ;  /* 0x8000000b0808a210 */ /* 0x000fe40007ffe0ff */
[----:B------:R-:W1:Y:S01]  /*0500*/  F2I.FTZ.U32.TRUNC.NTZ R3, R3 ;  /* 0x0000000300037305 */ /* 0x000e62000021f000 */
[----:B------:R-:W-:-:S04]  /*0510*/  @!P2 IADD3 R6, R6, 0x1, RZ ;  /* 0x000000010606a810 */ /* 0x000fc80007ffe0ff */
[-C--:B------:R-:W-:Y:S02]  /*0520*/  @!P0 IADD3 R2, R2, -R11.reuse, RZ ;  /* 0x8000000b02028210 */ /* 0x080fe40007ffe0ff */
[----:B------:R-:W-:Y:S02]  /*0530*/  ISETP.NE.AND P0, PT, R5, RZ, PT ;  /* 0x000000ff0500720c */ /* 0x000fe40003f05270 */
[----:B------:R-:W-:Y:S02]  /*0540*/  @!P1 IADD3 R2, -R2, RZ, RZ ;  /* 0x000000ff02029210 */ /* 0x000fe40007ffe1ff */
[----:B------:R-:W-:Y:S02]  /*0550*/  ISETP.GE.U32.AND P1, PT, R8, R11, PT ;  /* 0x0000000b0800720c */ /* 0x000fe40003f26070 */
[----:B------:R-:W-:Y:S02]  /*0560*/  SEL R5, R7, R2, !P0 ;  /* 0x0000000207057207 */ /* 0x000fe40004000000 */
[----:B------:R-:W-:-:S02]  /*0570*/  SHF.R.U32.HI R2, RZ, 0x3, R20 ;  /* 0x00000003ff027819 */ /* 0x000fc40000011614 */
[----:B-1----:R-:W-:Y:S02]  /*0580*/  IADD3 R9, RZ, -R3, RZ ;  /* 0x80000003ff097210 */ /* 0x002fe40007ffe0ff */
[----:B------:R-:W-:Y:S02]  /*0590*/  IADD3 R118, R0, R5, RZ ;  /* 0x0000000500767210 */ /* 0x000fe40007ffe0ff */
[----:B------:R-:W-:Y:S02]  /*05a0*/  MOV R0, R9 ;  /* 0x0000000900007202 */ /* 0x000fe40000000f00 */
[----:B------:R-:W-:Y:S02]  /*05b0*/  SGXT.U32 R5, R2, 0x4 ;  /* 0x000000040205781a */ /* 0x000fe40000000000 */
[----:B------:R-:W-:Y:S01]  /*05c0*/  SHF.L.U32 R118, R118, 0x7, RZ ;  /* 0x0000000776767819 */ /* 0x000fe200000006ff */
[----:B------:R-:W-:Y:S01]  /*05d0*/  IMAD R9, R0, R15, RZ ;  /* 0x0000000f00097224 */ /* 0x000fe200078e02ff */
[----:B------:R-:W-:-:S02]  /*05e0*/  MOV R2, RZ ;  /* 0x000000ff00027202 */ /* 0x000fc40000000f00 */
[C---:B------:R-:W-:Y:S02]  /*05f0*/  LOP3.LUT R17, R118.reuse, R5, RZ, 0xfc, !PT ;  /* 0x0000000576117212 */ /* 0x040fe400078efcff */
[C---:B------:R-:W-:Y:S01]  /*0600*/  LOP3.LUT R18, R118.reuse, 0x10, R5, 0xfe, !PT ;  /* 0x0000001076127812 */ /* 0x040fe200078efe05 */
[----:B------:R-:W-:Y:S01]  /*0610*/  IMAD.HI.U32 R2, R3, R9, R2 ;  /* 0x0000000903027227 */ /* 0x000fe200078e0002 */
[----:B------:R-:W-:Y:S02]  /*0620*/  IABS R4, R17 ;  /* 0x0000001100047213 */ /* 0x000fe40000000000 */
[----:B------:R-:W-:Y:S02]  /*0630*/  IABS R8, R18 ;  /* 0x0000001200087213 */ /* 0x000fe40000000000 */
[----:B------:R-:W-:Y:S01]  /*0640*/  LOP3.LUT R19, R118, 0x20, R5, 0xfe, !PT ;  /* 0x0000002076137812 */ /* 0x000fe200078efe05 */
[----:B------:R-:W-:Y:S01]  /*0650*/  IMAD.HI.U32 R0, R2, R4, RZ ;  /* 0x0000000402007227 */ /* 0x000fe200078e00ff */
[----:B------:R-:W-:-:S02]  /*0660*/  @P1 IADD3 R6, R6, 0x1, RZ ;  /* 0x0000000106061810 */ /* 0x000fc40007ffe0ff */
[--C-:B------:R-:W-:Y:S01]  /*0670*/  LOP3.LUT R21, R118, 0x30, R5.reuse, 0xfe, !PT ;  /* 0x0000003076157812 */ /* 0x100fe200078efe05 */
[----:B------:R-:W-:Y:S01]  /*0680*/  IMAD.HI.U32 R3, R2, R8, RZ ;  /* 0x0000000802037227 */ /* 0x000fe200078e00ff */
[----:B------:R-:W-:Y:S02]  /*0690*/  IADD3 R0, -R0, RZ, RZ ;  /* 0x000000ff00007210 */ /* 0x000fe40007ffe1ff */
[----:B------:R-:W-:Y:S02]  /*06a0*/  LOP3.LUT R22, R118, 0x40, R5, 0xfe, !PT ;  /* 0x0000004076167812 */ /* 0x000fe400078efe05 */
[----:B------:R-:W-:Y:S01]  /*06b0*/  IADD3 R3, -R3, RZ, RZ ;  /* 0x000000ff03037210 */ /* 0x000fe20007ffe1ff */
[C---:B------:R-:W-:Y:S01]  /*06c0*/  IMAD R0, R15.reuse, R0, R4 ;  /* 0x000000000f007224 */ /* 0x040fe200078e0204 */
[----:B------:R-:W-:Y:S02]  /*06d0*/  @!P3 IADD3 R6, -R6, RZ, RZ ;  /* 0x000000ff0606b210 */ /* 0x000fe40007ffe1ff */
[----:B------:R-:W-:Y:S01]  /*06e0*/  IABS R10, R21 ;  /* 0x00000015000a7213 */ /* 0x000fe20000000000 */
[----:B------:R-:W-:Y:S01]  /*06f0*/  IMAD R4, R15, R3, R8 ;  /* 0x000000030f047224 */ /* 0x000fe200078e0208 */
[----:B------:R-:W-:-:S02]  /*0700*/  IABS R8, R19 ;  /* 0x0000001300087213 */ /* 0x000fc40000000000 */
[----:B------:R-:W-:Y:S02]  /*0710*/  ISETP.GT.U32.AND P1, PT, R15, R0, PT ;  /* 0x000000000f00720c */ /* 0x000fe40003f24070 */
[----:B------:R-:W-:Y:S01]  /*0720*/  IABS R12, R22 ;  /* 0x00000016000c7213 */ /* 0x000fe20000000000 */
[C---:B------:R-:W-:Y:S01]  /*0730*/  IMAD.HI.U32 R3, R2.reuse, R8, RZ ;  /* 0x0000000802037227 */ /* 0x040fe200078e00ff */
[----:B------:R-:W-:Y:S02]  /*0740*/  SEL R117, R7, R6, !P0 ;  /* 0x0000000607757207 */ /* 0x000fe40004000000 */
[----:B------:R-:W-:Y:S01]  /*0750*/  ISETP.GT.U32.AND P6, PT, R15, R4, PT ;  /* 0x000000040f00720c */ /* 0x000fe20003fc4070 */
[----:B------:R-:W-:Y:S01]  /*0760*/  IMAD.HI.U32 R6, R2, R10, RZ ;  /* 0x0000000a02067227 */ /* 0x000fe200078e00ff */
[--C-:B------:R-:W-:Y:S02]  /*0770*/  LOP3.LUT R23, R118, 0x50, R5.reuse, 0xfe, !PT ;  /* 0x0000005076177812 */ /* 0x100fe400078efe05 */
[----:B------:R-:W-:Y:S01]  /*0780*/  IADD3 R9, -R3, RZ, RZ ;  /* 0x000000ff03097210 */ /* 0x000fe20007ffe1ff */
[----:B------:R-:W-:Y:S01]  /*0790*/  IMAD.HI.U32 R7, R2, R12, RZ ;  /* 0x0000000c02077227 */ /* 0x000fe200078e00ff */
[----:B------:R-:W-:-:S02]  /*07a0*/  LOP3.LUT R24, R118, 0x60, R5, 0xfe, !PT ;  /* 0x0000006076187812 */ /* 0x000fc400078efe05 */
[----:B------:R-:W-:Y:S02]  /*07b0*/  IABS R14, R23 ;  /* 0x00000017000e7213 */ /* 0x000fe40000000000 */
[----:B------:R-:W-:Y:S01]  /*07c0*/  IADD3 R11, -R6, RZ, RZ ;  /* 0x000000ff060b7210 */ /* 0x000fe20007ffe1ff */
[----:B------:R-:W-:Y:S01]  /*07d0*/  IMAD R6, R15, R9, R8 ;  /* 0x000000090f067224 */ /* 0x000fe200078e0208 */
[----:B------:R-:W-:Y:S01]  /*07e0*/  IADD3 R13, -R7, RZ, RZ ;  /* 0x000000ff070d7210 */ /* 0x000fe20007ffe1ff */
[----:B------:R-:W-:Y:S01]  /*07f0*/  IMAD.HI.U32 R3, R2, R14, RZ ;  /* 0x0000000e02037227 */ /* 0x000fe200078e00ff */
[----:B------:R-:W-:Y:S02]  /*0800*/  IABS R16, R24 ;  /* 0x0000001800107213 */ /* 0x000fe40000000000 */
[----:B------:R-:W-:Y:S01]  /*0810*/  @!P1 IADD3 R0, R0, -R15, RZ ;  /* 0x8000000f00009210 */ /* 0x000fe20007ffe0ff */
[C---:B------:R-:W-:Y:S01]  /*0820*/  IMAD R8, R15.reuse, R13, R12 ;  /* 0x0000000d0f087224 */ /* 0x040fe200078e020c */
[----:B------:R-:W-:Y:S01]  /*0830*/  ISETP.GT.U32.AND P0, PT, R15, R6, PT ;  /* 0x000000060f00720c */ /* 0x000fe20003f04070 */
[----:B------:R-:W-:Y:S01]  /*0840*/  IMAD.HI.U32 R9, R2, R16, RZ ;  /* 0x0000001002097227 */ /* 0x000fe200078e00ff */
[----:B------:R-:W-:-:S02]  /*0850*/  @!P6 IADD3 R4, R4, -R15, RZ ;  /* 0x8000000f0404e210 */ /* 0x000fc40007ffe0ff */
[----:B------:R-:W-:Y:S01]  /*0860*/  LOP3.LUT R13, R118, 0x70, R5, 0xfe, !PT ;  /* 0x00000070760d7812 */ /* 0x000fe200078efe05 */
[C---:B------:R-:W-:Y:S01]  /*0870*/  IMAD R7, R15.reuse, R11, R10 ;  /* 0x0000000b0f077224 */ /* 0x040fe200078e020a */
[----:B------:R-:W-:Y:S02]  /*0880*/  ISETP.GT.U32.AND P6, PT, R15, R0, PT ;  /* 0x000000000f00720c */ /* 0x000fe40003fc4070 */
[----:B------:R-:W-:Y:S02]  /*0890*/  IADD3 R3, -R3, RZ, RZ ;  /* 0x000000ff03037210 */ /* 0x000fe40007ffe1ff */
[----:B------:R-:W-:Y:S02]  /*08a0*/  SHF.R.U32.HI R11, RZ, 0x4, R20 ;  /* 0x00000004ff0b7819 */ /* 0x000fe40000011614 */
[----:B------:R-:W-:Y:S02]  /*08b0*/  IABS R12, R13 ;  /* 0x0000000d000c7213 */ /* 0x000fe40000000000 */
[----:B------:R-:W-:Y:S01]  /*08c0*/  IADD3 R10, -R9, RZ, RZ ;  /* 0x000000ff090a7210 */ /* 0x000fe20007ffe1ff */
[----:B------:R-:W-:Y:S01]  /*08d0*/  IMAD R9, R15, R3, R14 ;  /* 0x000000030f097224 */ /* 0x000fe200078e020e */
[----:B------:R-:W-:-:S02]  /*08e0*/  SGXT.U32 R3, R11, 0x3 ;  /* 0x000000030b03781a */ /* 0x000fc40000000000 */
[----:B------:R-:W-:Y:S01]  /*08f0*/  MOV R11, R12 ;  /* 0x0000000c000b7202 */ /* 0x000fe20000000f00 */
[C---:B------:R-:W-:Y:S01]  /*0900*/  IMAD R10, R15.reuse, R10, R16 ;  /* 0x0000000a0f0a7224 */ /* 0x040fe200078e0210 */
[-C--:B------:R-:W-:Y:S02]  /*0910*/  @!P0 IADD3 R6, R6, -R15.reuse, RZ ;  /* 0x8000000f06068210 */ /* 0x080fe40007ffe0ff */
[----:B------:R-:W-:Y:S01]  /*0920*/  @!P6 IADD3 R0, R0, -R15, RZ ;  /* 0x8000000f0000e210 */ /* 0x000fe20007ffe0ff */
[----:B------:R-:W-:Y:S01]  /*0930*/  IMAD.HI.U32 R2, R2, R11, RZ ;  /* 0x0000000b02027227 */ /* 0x000fe200078e00ff */
[C---:B------:R-:W-:Y:S02]  /*0940*/  ISETP.GT.U32.AND P4, PT, R15.reuse, R7, PT ;  /* 0x000000070f00720c */ /* 0x040fe40003f84070 */
[C---:B------:R-:W-:Y:S02]  /*0950*/  ISETP.GT.U32.AND P6, PT, R15.reuse, R6, PT ;  /* 0x000000060f00720c */ /* 0x040fe40003fc4070 */
[----:B------:R-:W-:-:S02]  /*0960*/  ISETP.GT.U32.AND P3, PT, R15, R9, PT ;  /* 0x000000090f00720c */ /* 0x000fc40003f64070 */
[C---:B------:R-:W-:Y:S02]  /*0970*/  ISETP.GT.U32.AND P5, PT, R15.reuse, R10, PT ;  /* 0x0000000a0f00720c */ /* 0x040fe40003fa4070 */
[C---:B------:R-:W-:Y:S02]  /*0980*/  ISETP.GT.U32.AND P2, PT, R15.reuse, R8, PT ;  /* 0x000000080f00720c */ /* 0x040fe40003f44070 */
[----:B------:R-:W-:Y:S02]  /*0990*/  IADD3 R2, -R2, RZ, RZ ;  /* 0x000000ff02027210 */ /* 0x000fe40007ffe1ff */
[----:B------:R-:W-:Y:S02]  /*09a0*/  ISETP.GT.U32.AND P1, PT, R15, R4, PT ;  /* 0x000000040f00720c */ /* 0x000fe40003f24070 */
[-C--:B------:R-:W-:Y:S01]  /*09b0*/  @!P4 IADD3 R7, R7, -R15.reuse, RZ ;  /* 0x8000000f0707c210 */ /* 0x080fe20007ffe0ff */
[----:B------:R-:W-:Y:S01]  /*09c0*/  IMAD R2, R15, R2, R11 ;  /* 0x000000020f027224 */ /* 0x000fe200078e020b */
[----:B------:R-:W-:-:S02]  /*09d0*/  @!P6 IADD3 R6, R6, -R15, RZ ;  /* 0x8000000f0606e210 */ /* 0x000fc40007ffe0ff */
[-C--:B------:R-:W-:Y:S02]  /*09e0*/  @!P3 IADD3 R9, R9, -R15.reuse, RZ ;  /* 0x8000000f0909b210 */ /* 0x080fe40007ffe0ff */
[C---:B------:R-:W-:Y:S02]  /*09f0*/  ISETP.GT.U32.AND P6, PT, R15.reuse, R2, PT ;  /* 0x000000020f00720c */ /* 0x040fe40003fc4070 */
[-C--:B------:R-:W-:Y:S02]  /*0a00*/  @!P5 IADD3 R10, R10, -R15.reuse, RZ ;  /* 0x8000000f0a0ad210 */ /* 0x080fe40007ffe0ff */
[----:B------:R-:W-:Y:S02]  /*0a10*/  @!P2 IADD3 R8, R8, -R15, RZ ;  /* 0x8000000f0808a210 */ /* 0x000fe40007ffe0ff */
[C---:B------:R-:W-:Y:S02]  /*0a20*/  ISETP.GT.U32.AND P5, PT, R15.reuse, R7, PT ;  /* 0x000000070f00720c */ /* 0x040fe40003fa4070 */
[----:B------:R-:W-:-:S02]  /*0a30*/  ISETP.GT.U32.AND P2, PT, R15, R9, PT ;  /* 0x000000090f00720c */ /* 0x000fc40003f44070 */
[----:B------:R-:W-:Y:S02]  /*0a40*/  @!P1 IADD3 R4, R4, -R15, RZ ;  /* 0x8000000f04049210 */ /* 0x000fe40007ffe0ff */
[----:B------:R-:W-:Y:S02]  /*0a50*/  ISETP.GE.AND P0, PT, R17, RZ, PT ;  /* 0x000000ff1100720c */ /* 0x000fe40003f06270 */
[C---:B------:R-:W-:Y:S02]  /*0a60*/  ISETP.GT.U32.AND P1, PT, R15.reuse, R10, PT ;  /* 0x0000000a0f00720c */ /* 0x040fe40003f24070 */
[----:B------:R-:W-:Y:S02]  /*0a70*/  ISETP.GE.AND P4, PT, R18, RZ, PT ;  /* 0x000000ff1200720c */ /* 0x000fe40003f86270 */
[----:B------:R-:W-:Y:S02]  /*0a80*/  ISETP.GT.U32.AND P3, PT, R15, R8, PT ;  /* 0x000000080f00720c */ /* 0x000fe40003f64070 */
[----:B------:R-:W-:-:S02]  /*0a90*/  LOP3.LUT R118, R118, R3, RZ, 0xfc, !PT ;  /* 0x0000000376767212 */ /* 0x000fc400078efcff */
[----:B------:R-:W-:Y:S02]  /*0aa0*/  SHF.R.S32.HI R3, RZ, 0x19, R117 ;  /* 0x00000019ff037819 */ /* 0x000fe40000011475 */
[-C--:B------:R-:W-:Y:S02]  /*0ab0*/  @!P6 IADD3 R2, R2, -R15.reuse, RZ ;  /* 0x8000000f0202e210 */ /* 0x080fe40007ffe0ff */
[----:B------:R-:W-:Y:S02]  /*0ac0*/  SHF.L.U32 R117, R117, 0x6, RZ ;  /* 0x0000000675757819 */ /* 0x000fe400000006ff */
[-C--:B------:R-:W-:Y:S02]  /*0ad0*/  @!P5 IADD3 R7, R7, -R15.reuse, RZ ;  /* 0x8000000f0707d210 */ /* 0x080fe40007ffe0ff */
[----:B------:R-:W-:Y:S02]  /*0ae0*/  ISETP.GE.AND P5, PT, R22, RZ, PT ;  /* 0x000000ff1600720c */ /* 0x000fe40003fa6270 */
[----:B------:R-:W-:-:S02]  /*0af0*/  @!P2 IADD3 R9, R9, -R15, RZ ;  /* 0x8000000f0909a210 */ /* 0x000fc40007ffe0ff */
[----:B------:R-:W-:Y:S02]  /*0b00*/  ISETP.GT.U32.AND P6, PT, R15, R2, PT ;  /* 0x000000020f00720c */ /* 0x000fe40003fc4070 */
[----:B------:R-:W-:Y:S02]  /*0b10*/  ISETP.GE.AND P2, PT, R24, RZ, PT ;  /* 0x000000ff1800720c */ /* 0x000fe40003f46270 */
[----:B------:R-:W-:Y:S02]  /*0b20*/  SGXT R3, R3, 0x1 ;  /* 0x000000010303781a */ /* 0x000fe40000000200 */
[C---:B------:R-:W-:Y:S02]  /*0b30*/  LOP3.LUT R16, R117.reuse, R5, RZ, 0xfc, !PT ;  /* 0x0000000575107212 */ /* 0x040fe400078efcff */
[C-C-:B------:R-:W-:Y:S02]  /*0b40*/  LOP3.LUT R18, R117.reuse, 0x10, R5.reuse, 0xfe, !PT ;  /* 0x0000001075127812 */ /* 0x140fe400078efe05 */
[----:B------:R-:W-:-:S02]  /*0b50*/  LOP3.LUT R22, R117, 0x20, R5, 0xfe, !PT ;  /* 0x0000002075167812 */ /* 0x000fc400078efe05 */
[----:B------:R-:W-:Y:S02]  /*0b60*/  LOP3.LUT R24, R117, 0x30, R5, 0xfe, !PT ;  /* 0x0000003075187812 */ /* 0x000fe400078efe05 */
[----:B------:R-:W-:Y:S02]  /*0b70*/  @!P0 IADD3 R0, -R0, RZ, RZ ;  /* 0x000000ff00008210 */ /* 0x000fe40007ffe1ff */
[----:B------:R-:W-:Y:S02]  /*0b80*/  @!P1 IADD3 R10, R10, -R15, RZ ;  /* 0x8000000f0a0a9210 */ /* 0x000fe40007ffe0ff */
[----:B------:R-:W-:Y:S02]  /*0b90*/  ISETP.GE.AND P0, PT, R19, RZ, PT ;  /* 0x000000ff1300720c */ /* 0x000fe40003f06270 */
[----:B------:R-:W-:Y:S02]  /*0ba0*/  @!P4 IADD3 R4, -R4, RZ, RZ ;  /* 0x000000ff0404c210 */ /* 0x000fe40007ffe1ff */
[----:B------:R-:W-:-:S02]  /*0bb0*/  ISETP.GE.AND P1, PT, R13, RZ, PT ;  /* 0x000000ff0d00720c */ /* 0x000fc40003f26270 */
[----:B------:R-:W-:Y:S02]  /*0bc0*/  ISETP.GE.AND P4, PT, R21, RZ, PT ;  /* 0x000000ff1500720c */ /* 0x000fe40003f86270 */
[C---:B------:R-:W-:Y:S02]  /*0bd0*/  LEA.HI R11, R3.reuse, R16, RZ, 0x8 ;  /* 0x00000010030b7211 */ /* 0x040fe400078f40ff */
[C---:B------:R-:W-:Y:S02]  /*0be0*/  LEA.HI R12, R3.reuse, R18, RZ, 0x8 ;  /* 0x00000012030c7211 */ /* 0x040fe400078f40ff */
[C---:B------:R-:W-:Y:S02]  /*0bf0*/  LEA.HI R13, R3.reuse, R22, RZ, 0x8 ;  /* 0x00000016030d7211 */ /* 0x040fe400078f40ff */
[----:B------:R-:W-:Y:S02]  /*0c00*/  @!P3 IADD3 R8, R8, -R15, RZ ;  /* 0x8000000f0808b210 */ /* 0x000fe40007ffe0ff */
[----:B------:R-:W-:-:S02]  /*0c10*/  LEA.HI R3, R3, R24, RZ, 0x8 ;  /* 0x0000001803037211 */ /* 0x000fc400078f40ff */
[----:B------:R-:W-:Y:S02]  /*0c20*/  ISETP.GE.AND P3, PT, R23, RZ, PT ;  /* 0x000000ff1700720c */ /* 0x000fe40003f66270 */
[----:B------:R-:W-:Y:S02]  /*0c30*/  LOP3.LUT R12, R12, 0xffffff00, RZ, 0xc0, !PT ;  /* 0xffffff000c0c7812 */ /* 0x000fe400078ec0ff */
[----:B------:R-:W-:Y:S02]  /*0c40*/  LOP3.LUT R3, R3, 0xffffff00, RZ, 0xc0, !PT ;  /* 0xffffff0003037812 */ /* 0x000fe400078ec0ff */
[----:B------:R-:W-:Y:S02]  /*0c50*/  LOP3.LUT R11, R11, 0xffffff00, RZ, 0xc0, !PT ;  /* 0xffffff000b0b7812 */ /* 0x000fe400078ec0ff */
[----:B------:R-:W-:Y:S02]  /*0c60*/  @!P6 IADD3 R2, R2, -R15, RZ ;  /* 0x8000000f0202e210 */ /* 0x000fe40007ffe0ff */
[----:B------:R-:W-:-:S02]  /*0c70*/  LOP3.LUT R13, R13, 0xffffff00, RZ, 0xc0, !PT ;  /* 0xffffff000d0d7812 */ /* 0x000fc400078ec0ff */
[----:B------:R-:W-:Y:S02]  /*0c80*/  IADD3 R18, R18, -R12, RZ ;  /* 0x8000000c12127210 */ /* 0x000fe40007ffe0ff */
[----:B------:R-:W-:Y:S02]  /*0c90*/  IADD3 R24, R24, -R3, RZ ;  /* 0x8000000318187210 */ /* 0x000fe40007ffe0ff */
[----:B------:R-:W-:Y:S02]  /*0ca0*/  ISETP.NE.AND P6, PT, RZ, c[0x0][0x178], PT ;  /* 0x00005e00ff007a0c */ /* 0x000fe40003fc5270 */
[----:B------:R-:W-:Y:S02]  /*0cb0*/  LOP3.LUT R3, RZ, c[0x0][0x178], RZ, 0x33, !PT ;  /* 0x00005e00ff037a12 */ /* 0x000fe400078e33ff */
[----:B------:R-:W-:Y:S02]  /*0cc0*/  LOP3.LUT R21, R122, 0x1c, RZ, 0xc0, !PT ;  /* 0x0000001c7a157812 */ /* 0x000fe400078ec0ff */
[----:B------:R-:W-:-:S02]  /*0cd0*/  LOP3.LUT R12, R5, 0x70, RZ, 0xfc, !PT ;  /* 0x00000070050c7812 */ /* 0x000fc400078efcff */
[----:B------:R-:W-:Y:S01]  /*0ce0*/  IADD3 R16, R16, -R11, RZ ;  /* 0x8000000b10107210 */ /* 0x000fe20007ffe0ff */
[--C-:B------:R-:W-:Y:S01]  /*0cf0*/  IMAD R18, R18, 0x238, R21.reuse ;  /* 0x0000023812127824 */ /* 0x100fe200078e0215 */
[----:B------:R-:W-:Y:S01]  /*0d00*/  @!P0 IADD3 R6, -R6, RZ, RZ ;  /* 0x000000ff06068210 */ /* 0x000fe20007ffe1ff */
[--C-:B------:R-:W-:Y:S01]  /*0d10*/  IMAD R24, R24, 0x238, R21.reuse ;  /* 0x0000023818187824 */ /* 0x100fe200078e0215 */
[----:B------:R-:W-:Y:S01]  /*0d20*/  @!P1 IADD3 R2, -R2, RZ, RZ ;  /* 0x000000ff02029210 */ /* 0x000fe20007ffe1ff */
[--C-:B------:R-:W-:Y:S01]  /*0d30*/  IMAD R16, R16, 0x238, R21.reuse ;  /* 0x0000023810107824 */ /* 0x100fe200078e0215 */
[----:B------:R-:W-:Y:S01]  /*0d40*/  IADD3 R22, R22, -R13, RZ ;  /* 0x8000000d16167210 */ /* 0x000fe20007ffe0ff */
[-C--:B------:R-:W-:Y:S01]  /*0d50*/  IMAD.WIDE R32, R18, R29.reuse, c[0x0][0x168] ;  /* 0x00005a0012207625 */ /* 0x080fe200078e021d */
[----:B------:R-:W-:Y:S02]  /*0d60*/  @!P4 IADD3 R7, -R7, RZ, RZ ;  /* 0x000000ff0707c210 */ /* 0x000fe40007ffe1ff */
[----:B------:R-:W-:Y:S01]  /*0d70*/  @!P5 IADD3 R8, -R8, RZ, RZ ;  /* 0x000000ff0808d210 */ /* 0x000fe20007ffe1ff */
[----:B------:R-:W-:Y:S01]  /*0d80*/  IMAD R22, R22, 0x238, R21 ;  /* 0x0000023816167824 */ /* 0x000fe200078e0215 */
[----:B------:R-:W-:Y:S01]  /*0d90*/  SEL R26, R3, R0, !P6 ;  /* 0x00000000031a7207 */ /* 0x000fe20007000000 */
[----:B------:R-:W-:Y:S01]  /*0da0*/  IMAD.WIDE R30, R16, R29, c[0x0][0x168] ;  /* 0x00005a00101e7625 */ /* 0x000fe200078e021d */
[----:B------:R-:W-:-:S02]  /*0db0*/  LEA R12, R12, R21, 0x5 ;  /* 0x000000150c0c7211 */ /* 0x000fc400078e28ff */
[----:B------:R-:W-:Y:S01]  /*0dc0*/  @!P3 IADD3 R9, -R9, RZ, RZ ;  /* 0x000000ff0909b210 */ /* 0x000fe20007ffe1ff */
[-C--:B------:R-:W-:Y:S01]  /*0dd0*/  IMAD.WIDE R34, R22, R29.reuse, c[0x0][0x168] ;  /* 0x00005a0016227625 */ /* 0x080fe200078e021d */
[C---:B------:R-:W-:Y:S02]  /*0de0*/  SEL R28, R3.reuse, R4, !P6 ;  /* 0x00000004031c7207 */ /* 0x040fe40007000000 */
[----:B------:R-:W-:Y:S01]  /*0df0*/  @!P2 IADD3 R10, -R10, RZ, RZ ;  /* 0x000000ff0a0aa210 */ /* 0x000fe20007ffe1ff */
[----:B------:R-:W-:Y:S01]  /*0e00*/  IMAD.WIDE R36, R24, R29, c[0x0][0x168] ;  /* 0x00005a0018247625 */ /* 0x000fe200078e021d */
[C---:B------:R-:W-:Y:S02]  /*0e10*/  SEL R38, R3.reuse, R6, !P6 ;  /* 0x0000000603267207 */ /* 0x040fe40007000000 */
[----:B------:R-:W-:Y:S01]  /*0e20*/  SEL R14, R3, R2, !P6 ;  /* 0x00000002030e7207 */ /* 0x000fe20007000000 */
[--C-:B------:R-:W-:Y:S01]  /*0e30*/  IMAD R15, R28, 0x238, R21.reuse ;  /* 0x000002381c0f7824 */ /* 0x100fe200078e0215 */
[----:B------:R-:W-:Y:S01]  /*0e40*/  LOP3.LUT R0, R5, 0x10, RZ, 0xfc, !PT ;  /* 0x0000001005007812 */ /* 0x000fe200078efcff */
[--C-:B------:R-:W-:Y:S01]  /*0e50*/  IMAD R16, R38, 0x238, R21.reuse ;  /* 0x0000023826107824 */ /* 0x100fe200078e0215 */
[----:B------:R-:W-:Y:S01]  /*0e60*/  SEL R40, R3, R7, !P6 ;  /* 0x0000000703287207 */ /* 0x000fe20007000000 */
[--C-:B------:R-:W-:Y:S01]  /*0e70*/  IMAD R28, R14, 0x238, R21.reuse ;  /* 0x000002380e1c7824 */ /* 0x100fe200078e0215 */
[----:B------:R-:W-:Y:S01]  /*0e80*/  LOP3.LUT R2, R5, 0x20, RZ, 0xfc, !PT ;  /* 0x0000002005027812 */ /* 0x000fe200078efcff */
[----:B------:R-:W-:Y:S01]  /*0e90*/  IMAD.WIDE R14, R15, R29, c[0x0][0x160] ;  /* 0x000058000f0e7625 */ /* 0x000fe200078e021d */
[----:B------:R-:W-:Y:S01]  /*0ea0*/  SEL R42, R3, R8, !P6 ;  /* 0x00000008032a7207 */ /* 0x000fe20007000000 */
[----:B------:R-:W-:Y:S01]  /*0eb0*/  CS2R R38, SRZ ;  /* 0x0000000000267805 */ /* 0x000fe2000001ff00 */
[----:B------:R-:W-:Y:S01]  /*0ec0*/  LOP3.LUT R4, R5, 0x30, RZ, 0xfc, !PT ;  /* 0x0000003005047812 */ /* 0x000fe200078efcff */
[--C-:B------:R-:W-:Y:S01]  /*0ed0*/  IMAD R18, R40, 0x238, R21.reuse ;  /* 0x0000023828127824 */ /* 0x100fe200078e0215 */
[----:B------:R-:W-:Y:S01]  /*0ee0*/  SHF.L.U32 R124, R12, 0x2, RZ ;  /* 0x000000020c7c7819 */ /* 0x000fe200000006ff */
[--C-:B------:R-:W-:Y:S01]  /*0ef0*/  IMAD R12, R26, 0x238, R21.reuse ;  /* 0x000002381a0c7824 */ /* 0x100fe200078e0215 */
[----:B------:R-:W-:Y:S01]  /*0f00*/  SEL R44, R3, R9, !P6 ;  /* 0x00000009032c7207 */ /* 0x000fe20007000000 */
[--C-:B------:R-:W-:Y:S01]  /*0f10*/  IMAD R22, R42, 0x238, R21.reuse ;  /* 0x000002382a167824 */ /* 0x100fe200078e0215 */
[C---:B------:R-:W-:Y:S01]  /*0f20*/  LOP3.LUT R6, R5.reuse, 0x40, RZ, 0xfc, !PT ;  /* 0x0000004005067812 */ /* 0x040fe200078efcff */
[----:B------:R-:W-:Y:S01]  /*0f30*/  IMAD.WIDE R12, R12, R29, c[0x0][0x160] ;  /* 0x000058000c0c7625 */ /* 0x000fe200078e021d */
[----:B------:R-:W-:Y:S01]  /*0f40*/  LEA R138, R5, R21, 0x5 ;  /* 0x00000015058a7211 */ /* 0x000fe200078e28ff */
[----:B------:R-:W-:Y:S01]  /*0f50*/  CS2R R40, SRZ ;  /* 0x0000000000287805 */ /* 0x000fe2000001ff00 */
[----:B------:R-:W-:Y:S01]  /*0f60*/  SEL R46, R3, R10, !P6 ;  /* 0x0000000a032e7207 */ /* 0x000fe20007000000 */
[--C-:B------:R-:W-:Y:S01]  /*0f70*/  IMAD R24, R44, 0x238, R21.reuse ;  /* 0x000002382c187824 */ /* 0x100fe200078e0215 */
[C---:B------:R-:W-:Y:S01]  /*0f80*/  LOP3.LUT R8, R5.reuse, 0x50, RZ, 0xfc, !PT ;  /* 0x0000005005087812 */ /* 0x040fe200078efcff */
[----:B------:R-:W-:Y:S01]  /*0f90*/  IMAD.WIDE R16, R16, R29, c[0x0][0x160] ;  /* 0x0000580010107625 */ /* 0x000fe200078e021d */
[-C--:B------:R-:W-:Y:S01]  /*0fa0*/  LEA R0, R0, R21.reuse, 0x5 ;  /* 0x0000001500007211 */ /* 0x080fe200078e28ff */
[----:B------:R-:W-:Y:S01]  /*0fb0*/  CS2R R44, SRZ ;  /* 0x00000000002c7805 */ /* 0x000fe2000001ff00 */
[----:B------:R-:W-:Y:S01]  /*0fc0*/  LOP3.LUT R10, R5, 0x60, RZ, 0xfc, !PT ;  /* 0x00000060050a7812 */ /* 0x000fe200078efcff */
[----:B------:R-:W-:Y:S01]  /*0fd0*/  IMAD R26, R46, 0x238, R21 ;  /* 0x000002382e1a7824 */ /* 0x000fe200078e0215 */
[----:B------:R-:W-:Y:S01]  /*0fe0*/  LEA R2, R2, R21, 0x5 ;  /* 0x0000001502027211 */ /* 0x000fe200078e28ff */
[----:B------:R-:W-:Y:S01]  /*0ff0*/  IMAD.WIDE R18, R18, R29, c[0x0][0x160] ;  /* 0x0000580012127625 */ /* 0x000fe200078e021d */
[-C--:B------:R-:W-:Y:S01]  /*1000*/  LEA R4, R4, R21.reuse, 0x5 ;  /* 0x0000001504047211 */ /* 0x080fe200078e28ff */
[----:B------:R-:W-:Y:S01]  /*1010*/  CS2R R46, SRZ ;  /* 0x00000000002e7805 */ /* 0x000fe2000001ff00 */
[----:B------:R-:W-:Y:S01]  /*1020*/  LEA R6, R6, R21, 0x5 ;  /* 0x0000001506067211 */ /* 0x000fe200078e28ff */
[----:B------:R-:W-:Y:S01]  /*1030*/  IMAD.WIDE R22, R22, R29, c[0x0][0x160] ;  /* 0x0000580016167625 */ /* 0x000fe200078e021d */
[----:B------:R-:W-:Y:S01]  /*1040*/  SHF.L.U32 R138, R138, 0x2, RZ ;  /* 0x000000028a8a7819 */ /* 0x000fe200000006ff */
[----:B------:R-:W-:Y:S01]  /*1050*/  CS2R R42, SRZ ;  /* 0x00000000002a7805 */ /* 0x000fe2000001ff00 */
[----:B------:R-:W-:Y:S01]  /*1060*/  LEA R8, R8, R21, 0x5 ;  /* 0x0000001508087211 */ /* 0x000fe200078e28ff */
[----:B------:R-:W-:Y:S01]  /*1070*/  IMAD.WIDE R24, R24, R29, c[0x0][0x160] ;  /* 0x0000580018187625 */ /* 0x000fe200078e021d */
[----:B------:R-:W-:Y:S01]  /*1080*/  SHF.L.U32 R136, R0, 0x2, RZ ;  /* 0x0000000200887819 */ /* 0x000fe200000006ff */
[----:B------:R1:W-:Y:S01]  /*1090*/  LDGSTS.E.BYPASS.128 [R138], [R12.64] ;  /* 0x000000000c8a7fae */ /* 0x0003e2000b901c48 */
[----:B------:R-:W-:Y:S01]  /*10a0*/  LEA R10, R10, R21, 0x5 ;  /* 0x000000150a0a7211 */ /* 0x000fe200078e28ff */
[-C--:B------:R-:W-:Y:S01]  /*10b0*/  IMAD.WIDE R26, R26, R29.reuse, c[0x0][0x160] ;  /* 0x000058001a1a7625 */ /* 0x080fe200078e021d */
[----:B------:R-:W-:Y:S01]  /*10c0*/  SHF.L.U32 R134, R2, 0x2, RZ ;  /* 0x0000000202867819 */ /* 0x000fe200000006ff */
[----:B------:R2:W-:Y:S01]  /*10d0*/  LDGSTS.E.BYPASS.128 [R136], [R14.64] ;  /* 0x000000000e887fae */ /* 0x0005e2000b901c48 */
[----:B------:R-:W-:Y:S01]  /*10e0*/  SHF.L.U32 R132, R4, 0x2, RZ ;  /* 0x0000000204847819 */ /* 0x000fe200000006ff */
[----:B------:R-:W-:Y:S01]  /*10f0*/  IMAD.WIDE R28, R28, R29, c[0x0][0x160] ;  /* 0x000058001c1c7625 */ /* 0x000fe200078e021d */
[----:B------:R-:W-:Y:S01]  /*1100*/  SHF.L.U32 R130, R6, 0x2, RZ ;  /* 0x0000000206827819 */ /* 0x000fe200000006ff */
[----:B------:R3:W-:Y:S01]  /*1110*/  LDGSTS.E.BYPASS.128 [R134], [R16.64] ;  /* 0x0000000010867fae */ /* 0x0007e2000b901c48 */
[----:B------:R-:W-:-:S02]  /*1120*/  SHF.L.U32 R128, R8, 0x2, RZ ;  /* 0x0000000208807819 */ /* 0x000fc400000006ff */
[----:B------:R-:W-:Y:S01]  /*1130*/  SHF.L.U32 R126, R10, 0x2, RZ ;  /* 0x000000020a7e7819 */ /* 0x000fe200000006ff */
[----:B------:R4:W-:Y:S01]  /*1140*/  LDGSTS.E.BYPASS.128 [R132], [R18.64] ;  /* 0x0000000012847fae */ /* 0x0009e2000b901c48 */
[----:B------:R-:W-:Y:S02]  /*1150*/  IADD3 R2, P0, R14, 0x100, RZ ;  /* 0x000001000e027810 */ /* 0x000fe40007f1e0ff */
[----:B------:R-:W-:Y:S01]  /*1160*/  IADD3 R0, P1, R12, 0x100, RZ ;  /* 0x000001000c007810 */ /* 0x000fe20007f3e0ff */
[----:B------:R1:W-:Y:S01]  /*1170*/  LDGSTS.E.BYPASS.128 [R130], [R22.64] ;  /* 0x0000000016827fae */ /* 0x0003e2000b901c48 */
[----:B------:R-:W-:Y:S02]  /*1180*/  IADD3.X R5, RZ, R15, RZ, P0, !PT ;  /* 0x0000000fff057210 */ /* 0x000fe400007fe4ff */
[----:B------:R-:W-:Y:S01]  /*1190*/  IADD3.X R3, RZ, R13, RZ, P1, !PT ;  /* 0x0000000dff037210 */ /* 0x000fe20000ffe4ff */
[----:B------:R1:W-:Y:S01]  /*11a0*/  LDGSTS.E.BYPASS.128 [R128], [R24.64] ;  /* 0x0000000018807fae */ /* 0x0003e2000b901c48 */
[----:B------:R-:W-:-:S02]  /*11b0*/  IADD3 R6, P0, R18, 0x100, RZ ;  /* 0x0000010012067810 */ /* 0x000fc40007f1e0ff */
[----:B------:R-:W-:Y:S01]  /*11c0*/  IADD3 R4, P1, R16, 0x100, RZ ;  /* 0x0000010010047810 */ /* 0x000fe20007f3e0ff */
[----:B------:R1:W-:Y:S01]  /*11d0*/  LDGSTS.E.BYPASS.128 [R126], [R26.64] ;  /* 0x000000001a7e7fae */ /* 0x0003e2000b901c48 */
[----:B------:R-:W-:Y:S02]  /*11e0*/  IADD3.X R9, RZ, R19, RZ, P0, !PT ;  /* 0x00000013ff097210 */ /* 0x000fe400007fe4ff */
[----:B------:R-:W-:Y:S01]  /*11f0*/  IADD3.X R7, RZ, R17, RZ, P1, !PT ;  /* 0x00000011ff077210 */ /* 0x000fe20000ffe4ff */
[----:B------:R1:W-:Y:S01]  /*1200*/  LDGSTS.E.BYPASS.128 [R124], [R28.64] ;  /* 0x000000001c7c7fae */ /* 0x0003e2000b901c48 */
[----:B------:R-:W-:Y:S02]  /*1210*/  IADD3 R10, P0, R24, 0x100, RZ ;  /* 0x00000100180a7810 */ /* 0x000fe40007f1e0ff */
[----:B------:R-:W-:Y:S01]  /*1220*/  IADD3 R8, P1, R22, 0x100, RZ ;  /* 0x0000010016087810 */ /* 0x000fe20007f3e0ff */
[----:B------:R-:W0:Y:S01]  /*1230*/  LDGDEPBAR ;  /* 0x00000000000079af */ /* 0x000e220000000000 */
[----:B------:R-:W-:-:S02]  /*1240*/  IADD3 R121, -R21, 0x1f8, RZ ;  /* 0x000001f815797810 */ /* 0x000fc40007ffe1ff */
[----:B------:R-:W-:Y:S01]  /*1250*/  IADD3.X R11, RZ, R23, RZ, P1, !PT ;  /* 0x00000017ff0b7210 */ /* 0x000fe20000ffe4ff */
[----:B------:R1:W-:Y:S01]  /*1260*/  LDGSTS.E.BYPASS.128 [R138+0x8000], [R30.64] ;  /* 0x080000001e8a7fae */ /* 0x0003e2000b901c48 */
[----:B------:R-:W-:Y:S02]  /*1270*/  LOP3.LUT R122, R122, 0x3c, RZ, 0xc0, !PT ;  /* 0x0000003c7a7a7812 */ /* 0x000fe400078ec0ff */
[----:B------:R-:W-:Y:S01]  /*1280*/  IMNMX.U32 R121, R121, 0x1f8, PT ;  /* 0x000001f879797817 */ /* 0x000fe20003800000 */
[----:B------:R1:W-:Y:S04]  /*1290*/  LDGSTS.E.BYPASS.128 [R136+0x8000], [R32.64] ;  /* 0x0800000020887fae */ /* 0x0003e8000b901c48 */
[----:B------:R1:W-:Y:S04]  /*12a0*/  LDGSTS.E.BYPASS.128 [R134+0x8000], [R34.64] ;  /* 0x0800000022867fae */ /* 0x0003e8000b901c48 */
[----:B------:R1:W-:Y:S04]  /*12b0*/  LDGSTS.E.BYPASS.128 [R132+0x8000], [R36.64] ;  /* 0x0800000024847fae */ /* 0x0003e8000b901c48 */
[----:B------:R-:W0:Y:S04]  /*12c0*/  LDGDEPBAR ;  /* 0x00000000000079af */ /* 0x000e280000000000 */
[----:B------:R-:W-:Y:S06]  /*12d0*/  BAR.SYNC 0x0 ;  /* 0x0000000000007b1d */ /* 0x000fec0000000000 */
[----:B------:R-:W-:Y:S01]  /*12e0*/  @!PT LDS RZ, [RZ] ;  /* 0x00000000fffff984 */ /* 0x000fe20000000800 */
[----:B------:R-:W-:Y:S01]  /*12f0*/  @!PT LDS RZ, [RZ] ;  /* 0x00000000fffff984 */ /* 0x000fe20000000800 */
[----:B------:R-:W-:Y:S01]  /*1300*/  @!PT LDS RZ, [RZ] ;  /* 0x00000000fffff984 */ /* 0x000fe20000000800 */
[----:B------:R1:W-:Y:S04]  /*1310*/  LDGSTS.E.BYPASS.128 [R138+0x4000], [R12.64+0x80] ;  /* 0x040000800c8a7fae */ /* 0x0003e8000b901c48 */
[----:B------:R2:W-:Y:S04]  /*1320*/  LDGSTS.E.BYPASS.128 [R136+0x4000], [R14.64+0x80] ;  /* 0x040000800e887fae */ /* 0x0005e8000b901c48 */
[----:B------:R3:W-:Y:S04]  /*1330*/  LDGSTS.E.BYPASS.128 [R134+0x4000], [R16.64+0x80] ;  /* 0x0400008010867fae */ /* 0x0007e8000b901c48 */
[----:B------:R4:W-:Y:S01]  /*1340*/  LDGSTS.E.BYPASS.128 [R132+0x4000], [R18.64+0x80] ;  /* 0x0400008012847fae */ /* 0x0009e2000b901c48 */
[----:B-1----:R-:W-:-:S02]  /*1350*/  IADD3.X R13, RZ, R25, RZ, P0, !PT ;  /* 0x00000019ff0d7210 */ /* 0x002fc400007fe4ff */
[----:B------:R-:W-:Y:S01]  /*1360*/  IADD3 R12, P1, R26, 0x100, RZ ;  /* 0x000001001a0c7810 */ /* 0x000fe20007f3e0ff */
[----:B------:R1:W-:Y:S01]  /*1370*/  LDGSTS.E.BYPASS.128 [R130+0x4000], [R22.64+0x80] ;  /* 0x0400008016827fae */ /* 0x0003e2000b901c48 */
[----:B--2---:R-:W-:Y:S02]  /*1380*/  IADD3 R14, P0, R28, 0x100, RZ ;  /* 0x000001001c0e7810 */ /* 0x004fe40007f1e0ff */
[----:B------:R-:W-:Y:S01]  /*1390*/  IADD3.X R15, RZ, R27, RZ, P1, !PT ;  /* 0x0000001bff0f7210 */ /* 0x000fe20000ffe4ff */
[----:B------:R2:W-:Y:S01]  /*13a0*/  LDGSTS.E.BYPASS.128 [R128+0x4000], [R24.64+0x80] ;  /* 0x0400008018807fae */ /* 0x0005e2000b901c48 */
[----:B---3--:R-:W-:Y:S02]  /*13b0*/  IADD3.X R17, RZ, R29, RZ, P0, !PT ;  /* 0x0000001dff117210 */ /* 0x008fe400007fe4ff */
[----:B------:R-:W-:Y:S01]  /*13c0*/  IADD3 R16, P1, R30, 0x100, RZ ;  /* 0x000001001e107810 */ /* 0x000fe20007f3e0ff */
[----:B------:R3:W-:Y:S01]  /*13d0*/  LDGSTS.E.BYPASS.128 [R126+0x4000], [R26.64+0x80] ;  /* 0x040000801a7e7fae */ /* 0x0007e2000b901c48 */
[----:B----4-:R-:W-:-:S02]  /*13e0*/  IADD3 R18, P0, R32, 0x100, RZ ;  /* 0x0000010020127810 */ /* 0x010fc40007f1e0ff */
[----:B------:R-:W-:Y:S01]  /*13f0*/  IADD3.X R19, RZ, R31, RZ, P1, !PT ;  /* 0x0000001fff137210 */ /* 0x000fe20000ffe4ff */
[----:B------:R4:W-:Y:S01]  /*1400*/  LDGSTS.E.BYPASS.128 [R124+0x4000], [R28.64+0x80] ;  /* 0x040000801c7c7fae */ /* 0x0009e2000b901c48 */
[----:B------:R-:W-:Y:S02]  /*1410*/  IADD3.X R112, RZ, R33, RZ, P0, !PT ;  /* 0x00000021ff707210 */ /* 0x000fe400007fe4ff */
[----:B------:R-:W-:Y:S01]  /*1420*/  IADD3 R116, P0, R36, 0x100, RZ ;  /* 0x0000010024747810 */ /* 0x000fe20007f1e0ff */
[----:B------:R-:W0:Y:S01]  /*1430*/  LDGDEPBAR ;  /* 0x00000000000079af */ /* 0x000e220000000000 */
[----:B------:R-:W-:Y:S01]  /*1440*/  IADD3 R114, P1, R34, 0x100, RZ ;  /* 0x0000010022727810 */ /* 0x000fe20007f3e0ff */
[----:B--2---:R-:W-:Y:S01]  /*1450*/  CS2R R24, SRZ ;  /* 0x0000000000187805 */ /* 0x004fe2000001ff00 */
[----:B------:R-:W-:Y:S01]  /*1460*/  IADD3.X R115, RZ, R37, RZ, P0, !PT ;  /* 0x00000025ff737210 */ /* 0x000fe200007fe4ff */
[----:B------:R2:W-:Y:S01]  /*1470*/  LDGSTS.E.BYPASS.128 [R138+0xa000], [R30.64+0x80] ;  /* 0x0a0000801e8a7fae */ /* 0x0005e2000b901c48 */
[----:B------:R-:W-:Y:S01]  /*1480*/  IADD3.X R113, RZ, R35, RZ, P1, !PT ;  /* 0x00000023ff717210 */ /* 0x000fe20000ffe4ff */
[----:B---3--:R-:W-:-:S02]  /*1490*/  CS2R R26, SRZ ;  /* 0x00000000001a7805 */ /* 0x008fc4000001ff00 */
[----:B------:R1:W-:Y:S01]  /*14a0*/  LDGSTS.E.BYPASS.128 [R136+0xa000], [R32.64+0x80] ;  /* 0x0a00008020887fae */ /* 0x0003e2000b901c48 */
[----:B----4-:R-:W-:-:S03]  /*14b0*/  CS2R R28, SRZ ;  /* 0x00000000001c7805 */ /* 0x010fc6000001ff00 */
[----:B------:R1:W-:Y:S04]  /*14c0*/  LDGSTS.E.BYPASS.128 [R134+0xa000], [R34.64+0x80] ;  /* 0x0a00008022867fae */ /* 0x0003e8000b901c48 */
[----:B------:R3:W-:Y:S01]  /*14d0*/  LDGSTS.E.BYPASS.128 [R132+0xa000], [R36.64+0x80] ;  /* 0x0a00008024847fae */ /* 0x0007e2000b901c48 */
[----:B--2---:R-:W-:Y:S01]  /*14e0*/  CS2R R30, SRZ ;  /* 0x00000000001e7805 */ /* 0x004fe2000001ff00 */
[----:B------:R-:W-:Y:S02]  /*14f0*/  UMOV UR8, 0x8000 ;  /* 0x0000800000087882 */ /* 0x000fe40000000000 */
[----:B------:R-:W0:Y:S01]  /*1500*/  LDGDEPBAR ;  /* 0x00000000000079af */ /* 0x000e220000000000 */
[----:B---3--:R-:W-:Y:S01]  /*1510*/  CS2R R36, SRZ ;  /* 0x0000000000247805 */ /* 0x008fe2000001ff00 */
[----:B------:R-:W-:-:S04]  /*1520*/  DEPBAR.LE SB0, 0x2 ;  /* 0x000080800000791a */ /* 0x000fc80000000000 */
[----:B-1----:R-:W-:Y:S06]  /*1530*/  BAR.SYNC 0x0 ;  /* 0x0000000000007b1d */ /* 0x002fec0000000000 */
.L_x_1:
[----:B------:R-:W-:Y:S01]  /*1540*/  LEA R125, R122, UR8, 0x7 ;  /* 0x000000087a7d7c11 */ /* 0x000fe2000f8e38ff */
[----:B------:R-:W-:Y:S01]  /*1550*/  LDS.128 R20, [R120.X4+UR5] ;  /* 0x0000000578147984 */ /* 0x000fe20008004c00 */
[----:B------:R-:W-:Y:S01]  /*1560*/  IADD3 R123, R123, 0x20, RZ ;  /* 0x000000207b7b7810 */ /* 0x000fe20007ffe0ff */
[----:B------:R-:W-:Y:S01]  /*1570*/  ULDC.64 UR10, c[0x0][0x118] ;  /* 0x00004600000a7ab9 */ /* 0x000fe20000000a00 */
[----:B------:R-:W-:Y:S01]  /*1580*/  IADD3 R119, R119, 0x1, RZ ;  /* 0x0000000177777810 */ /* 0x000fe20007ffe0ff */
[----:B------:R-:W1:Y:S01]  /*1590*/  LDS.128 R76, [R125+0x100] ;  /* 0x000100007d4c7984 */ /* 0x000e620000000c00 */
[----:B------:R-:W-:Y:S02]  /*15a0*/  UIADD3 UR4, UR4, 0x1, URZ ;  /* 0x0000000104047890 */ /* 0x000fe4000fffe03f */
[----:B------:R-:W-:Y:S01]  /*15b0*/  ISETP.GE.AND P1, PT, R119, 0x2, PT ;  /* 0x000000027700780c */ /* 0x000fe20003f26270 */
[----:B------:R-:W2:Y:S01]  /*15c0*/  LDS.128 R52, [R125] ;  /* 0x000000007d347984 */ /* 0x000ea20000000c00 */
[----:B------:R-:W-:-:S02]  /*15d0*/  UISETP.GE.AND UP0, UPT, UR4, 0x2, UPT ;  /* 0x000000020400788c */ /* 0x000fc4000bf06270 */
[----:B------:R-:W-:Y:S01]  /*15e0*/  SEL R119, R119, RZ, !P1 ;  /* 0x000000ff77777207 */ /* 0x000fe20004800000 */
[----:B------:R-:W3:Y:S01]  /*15f0*/  LDS.128 R32, [R125+0x80] ;  /* 0x000080007d207984 */ /* 0x000ee20000000c00 */
[----:B------:R-:W-:-:S03]  /*1600*/  USEL UR4, UR4, URZ, !UP0 ;  /* 0x0000003f04047287 */ /* 0x000fc6000c000000 */
[----:B------:R-:W4:Y:S01]  /*1610*/  LDS.128 R100, [R125+0x180] ;  /* 0x000180007d647984 */ /* 0x000f220000000c00 */
[----:B------:R-:W-:-:S03]  /*1620*/  ULEA UR8, UR4, 0x8000, 0xd ;  /* 0x0000800004087891 */ /* 0x000fc6000f8e683f */
[----:B------:R-:W4:Y:S04]  /*1630*/  LDS.128 R104, [R120.X4+UR5+0x80] ;  /* 0x0000800578687984 */ /* 0x000f280008004c00 */
[----:B------:R-:W4:Y:S01]  /*1640*/  LDS.128 R88, [R120.X4+UR5+0x100] ;  /* 0x0001000578587984 */ /* 0x000f220008004c00 */
[C---:B-1----:R-:W-:Y:S01]  /*1650*/  FFMA R110, R20.reuse, R76, R110 ;  /* 0x0000004c146e7223 */ /* 0x042fe2000000006e */
[----:B--2---:R-:W-:-:S03]  /*1660*/  FFMA R108, R20, R52, R108 ;  /* 0x00000034146c7223 */ /* 0x004fc6000000006c */
[C---:B------:R-:W-:Y:S01]  /*1670*/  FFMA R127, R21.reuse, R77, R110 ;  /* 0x0000004d157f7223 */ /* 0x040fe2000000006e */
[----:B---3--:R-:W-:Y:S01]  /*1680*/  FFMA R140, R20, R32, R109 ;  /* 0x00000020148c7223 */ /* 0x008fe2000000006d */
[C---:B------:R-:W-:Y:S02]  /*1690*/  FFMA R131, R21.reuse, R53, R108 ;  /* 0x0000003515837223 */ /* 0x040fe4000000006c */
[----:B------:R-:W-:Y:S01]  /*16a0*/  FFMA R142, R22, R78, R127 ;  /* 0x0000004e168e7223 */ /* 0x000fe2000000007f */
[----:B----4-:R-:W-:Y:S01]  /*16b0*/  FFMA R20, R20, R100, R111 ;  /* 0x0000006414147223 */ /* 0x010fe2000000006f */
[C---:B------:R-:W-:Y:S01]  /*16c0*/  FFMA R129, R21.reuse, R33, R140 ;  /* 0x0000002115817223 */ /* 0x040fe2000000008c */
[----:B------:R-:W1:Y:S02]  /*16d0*/  LDS.128 R108, [R120.X4+UR5+0x180] ;  /* 0x00018005786c7984 */ /* 0x000e640008004c00 */
[----:B------:R-:W-:Y:S01]  /*16e0*/  FFMA R21, R21, R101, R20 ;  /* 0x0000006515157223 */ /* 0x000fe20000000014 */
[C---:B------:R-:W-:Y:S01]  /*16f0*/  FFMA R140, R22.reuse, R34, R129 ;  /* 0x00000022168c7223 */ /* 0x040fe20000000081 */
[----:B------:R-:W-:Y:S01]  /*1700*/  FFMA R20, R22, R54, R131 ;  /* 0x0000003616147223 */ /* 0x000fe20000000083 */
[----:B------:R-:W-:Y:S01]  /*1710*/  FFMA R66, R104, R76, R66 ;  /* 0x0000004c68427223 */ /* 0x000fe20000000042 */
[----:B------:R-:W-:Y:S01]  /*1720*/  FFMA R22, R22, R102, R21 ;  /* 0x0000006616167223 */ /* 0x000fe20000000015 */
[C---:B------:R-:W-:Y:S01]  /*1730*/  FFMA R64, R104.reuse, R52, R64 ;  /* 0x0000003468407223 */ /* 0x040fe20000000040 */
[C---:B------:R-:W-:Y:S01]  /*1740*/  FFMA R127, R23.reuse, R55, R20 ;  /* 0x00000037177f7223 */ /* 0x040fe20000000014 */
[C---:B------:R-:W-:Y:S01]  /*1750*/  FFMA R20, R104.reuse, R32, R65 ;  /* 0x0000002068147223 */ /* 0x040fe20000000041 */
[C---:B------:R-:W-:Y:S01]  /*1760*/  FFMA R133, R23.reuse, R103, R22 ;  /* 0x0000006717857223 */ /* 0x040fe20000000016 */
[----:B------:R-:W-:Y:S01]  /*1770*/  FFMA R22, R104, R100, R67 ;  /* 0x0000006468167223 */ /* 0x000fe20000000043 */
[C---:B------:R-:W-:Y:S01]  /*1780*/  FFMA R129, R23.reuse, R35, R140 ;  /* 0x0000002317817223 */ /* 0x040fe2000000008c */
[----:B------:R-:W-:Y:S01]  /*1790*/  FFMA R131, R23, R79, R142 ;  /* 0x0000004f17837223 */ /* 0x000fe2000000008e */
[C---:B------:R-:W-:Y:S01]  /*17a0*/  FFMA R135, R105.reuse, R33, R20 ;  /* 0x0000002169877223 */ /* 0x040fe20000000014 */
[C---:B------:R-:W-:Y:S01]  /*17b0*/  FFMA R65, R105.reuse, R101, R22 ;  /* 0x0000006569417223 */ /* 0x040fe20000000016 */
[C---:B------:R-:W-:Y:S01]  /*17c0*/  FFMA R67, R105.reuse, R77, R66 ;  /* 0x0000004d69437223 */ /* 0x040fe20000000042 */
[----:B------:R-:W2:Y:S01]  /*17d0*/  LDS.128 R20, [R120.X4+UR5+0x1000] ;  /* 0x0010000578147984 */ /* 0x000ea20008004c00 */
[----:B------:R-:W-:Y:S01]  /*17e0*/  FFMA R105, R105, R53, R64 ;  /* 0x0000003569697223 */ /* 0x000fe20000000040 */
        /* <DEDUP_REMOVED lines=9> */
[----:B------:R-:W-:Y:S01]  /*1880*/  FFMA R36, R88, R52, R36 ;  /* 0x0000003458247223 */ /* 0x000fe20000000024 */
[C---:B------:R-:W-:Y:S01]  /*1890*/  FFMA R67, R89.reuse, R77, R64 ;  /* 0x0000004d59437223 */ /* 0x040fe20000000040 */
[C---:B------:R-:W-:Y:S01]  /*18a0*/  FFMA R65, R89.reuse, R101, R66 ;  /* 0x0000006559417223 */ /* 0x040fe20000000042 */
[C---:B------:R-:W-:Y:S01]  /*18b0*/  FFMA R139, R89.reuse, R33, R38 ;  /* 0x00000021598b7223 */ /* 0x040fe20000000026 */
[----:B------:R-:W-:Y:S01]  /*18c0*/  FFMA R89, R89, R53, R36 ;  /* 0x0000003559597223 */ /* 0x000fe20000000024 */
[C---:B------:R-:W-:Y:S01]  /*18d0*/  FFMA R66, R90.reuse, R78, R67 ;  /* 0x0000004e5a427223 */ /* 0x040fe20000000043 */
[----:B------:R-:W3:Y:S01]  /*18e0*/  LDS.128 R36, [R120.X4+UR5+0x1080] ;  /* 0x0010800578247984 */ /* 0x000ee20008004c00 */
[C---:B------:R-:W-:Y:S01]  /*18f0*/  FFMA R64, R90.reuse, R34, R139 ;  /* 0x000000225a407223 */ /* 0x040fe2000000008b */
[C---:B------:R-:W-:Y:S01]  /*1900*/  FFMA R88, R90.reuse, R102, R65 ;  /* 0x000000665a587223 */ /* 0x040fe20000000041 */
[----:B------:R-:W-:Y:S01]  /*1910*/  FFMA R90, R90, R54, R89 ;  /* 0x000000365a5a7223 */ /* 0x000fe20000000059 */
[C---:B------:R-:W-:Y:S01]  /*1920*/  FFMA R139, R91.reuse, R79, R66 ;  /* 0x0000004f5b8b7223 */ /* 0x040fe20000000042 */
[----:B------:R-:W-:Y:S01]  /*1930*/  FFMA R89, R91, R35, R64 ;  /* 0x000000235b597223 */ /* 0x000fe20000000040 */
[C---:B-1----:R-:W-:Y:S01]  /*1940*/  FFMA R64, R108.reuse, R76, R42 ;  /* 0x0000004c6c407223 */ /* 0x042fe2000000002a */
        /* <DEDUP_REMOVED lines=8> */
[----:B------:R-:W1:Y:S01]  /*19d0*/  LDS.128 R40, [R120.X4+UR5+0x1100] ;  /* 0x0011000578287984 */ /* 0x000e620008004c00 */
[C---:B------:R-:W-:Y:S01]  /*19e0*/  FFMA R64, R110.reuse, R34, R143 ;  /* 0x000000226e407223 */ /* 0x040fe2000000008f */
[----:B------:R-:W-:Y:S01]  /*19f0*/  FFMA R141, R91, R103, R88 ;  /* 0x000000675b8d7223 */ /* 0x000fe20000000058 */
[C---:B------:R-:W-:Y:S01]  /*1a00*/  FFMA R88, R110.reuse, R102, R65 ;  /* 0x000000666e587223 */ /* 0x040fe20000000041 */
[----:B------:R-:W-:Y:S01]  /*1a10*/  FFMA R110, R110, R54, R109 ;  /* 0x000000366e6e7223 */ /* 0x000fe2000000006d */
[C---:B------:R-:W-:Y:S01]  /*1a20*/  FFMA R143, R111.reuse, R79, R66 ;  /* 0x0000004f6f8f7223 */ /* 0x040fe20000000042 */
[----:B------:R-:W-:Y:S01]  /*1a30*/  FFMA R109, R111, R35, R64 ;  /* 0x000000236f6d7223 */ /* 0x000fe20000000040 */
[----:B------:R-:W-:Y:S01]  /*1a40*/  FFMA R137, R107, R103, R104 ;  /* 0x000000676b897223 */ /* 0x000fe20000000068 */
[C---:B--2---:R-:W-:Y:S01]  /*1a50*/  FFMA R66, R20.reuse, R100, R75 ;  /* 0x0000006414427223 */ /* 0x044fe2000000004b */
[C---:B------:R-:W-:Y:S01]  /*1a60*/  FFMA R64, R20.reuse, R32, R73 ;  /* 0x0000002014407223 */ /* 0x040fe20000000049 */
[C---:B------:R-:W-:Y:S01]  /*1a70*/  FFMA R74, R20.reuse, R76, R74 ;  /* 0x0000004c144a7223 */ /* 0x040fe2000000004a */
[----:B------:R-:W-:Y:S01]  /*1a80*/  FFMA R20, R20, R52, R72 ;  /* 0x0000003414147223 */ /* 0x000fe20000000048 */
[C---:B------:R-:W-:Y:S01]  /*1a90*/  FFMA R73, R21.reuse, R101, R66 ;  /* 0x0000006515497223 */ /* 0x040fe20000000042 */
[C---:B------:R-:W-:Y:S01]  /*1aa0*/  FFMA R147, R21.reuse, R33, R64 ;  /* 0x0000002115937223 */ /* 0x040fe20000000040 */
[C---:B------:R-:W-:Y:S01]  /*1ab0*/  FFMA R75, R21.reuse, R77, R74 ;  /* 0x0000004d154b7223 */ /* 0x040fe2000000004a */
[----:B------:R-:W-:Y:S01]  /*1ac0*/  FFMA R21, R21, R53, R20 ;  /* 0x0000003515157223 */ /* 0x000fe20000000014 */
[----:B------:R-:W2:Y:S01]  /*1ad0*/  LDS.128 R64, [R120.X4+UR5+0x1180] ;  /* 0x0011800578407984 */ /* 0x000ea20008004c00 */
        /* <DEDUP_REMOVED lines=8> */
[C---:B---3--:R-:W-:Y:S01]  /*1b60*/  FFMA R22, R36.reuse, R100, R71 ;  /* 0x0000006424167223 */ /* 0x048fe20000000047 */
[C---:B------:R-:W-:Y:S01]  /*1b70*/  FFMA R20, R36.reuse, R32, R69 ;  /* 0x0000002024147223 */ /* 0x040fe20000000045 */
[C---:B------:R-:W-:Y:S01]  /*1b80*/  FFMA R70, R36.reuse, R76, R70 ;  /* 0x0000004c24467223 */ /* 0x040fe20000000046 */
[----:B------:R-:W-:Y:S01]  /*1b90*/  FFMA R36, R36, R52, R68 ;  /* 0x0000003424247223 */ /* 0x000fe20000000044 */
[C---:B------:R-:W-:Y:S01]  /*1ba0*/  FFMA R69, R37.reuse, R101, R22 ;  /* 0x0000006525457223 */ /* 0x040fe20000000016 */
[C---:B------:R-:W-:Y:S01]  /*1bb0*/  FFMA R151, R37.reuse, R33, R20 ;  /* 0x0000002125977223 */ /* 0x040fe20000000014 */
[C---:B------:R-:W-:Y:S01]  /*1bc0*/  FFMA R71, R37.reuse, R77, R70 ;  /* 0x0000004d25477223 */ /* 0x040fe20000000046 */
[----:B------:R-:W3:Y:S01]  /*1bd0*/  LDS.128 R20, [R120.X4+UR5+0x2000] ;  /* 0x0020000578147984 */ /* 0x000ee20008004c00 */
        /* <DEDUP_REMOVED lines=17> */
[----:B------:R-:W1:Y:S01]  /*1cf0*/  LDS.128 R36, [R120.X4+UR5+0x2080] ;  /* 0x0020800578247984 */ /* 0x000e620008004c00 */
[C---:B------:R-:W-:Y:S01]  /*1d00*/  FFMA R70, R42.reuse, R102, R81 ;  /* 0x000000662a467223 */ /* 0x040fe20000000051 */
[C---:B------:R-:W-:Y:S01]  /*1d10*/  FFMA R68, R42.reuse, R78, R83 ;  /* 0x0000004e2a447223 */ /* 0x040fe20000000053 */
[C---:B------:R-:W-:Y:S01]  /*1d20*/  FFMA R40, R42.reuse, R34, R155 ;  /* 0x000000222a287223 */ /* 0x040fe2000000009b */
[----:B------:R-:W-:Y:S01]  /*1d30*/  FFMA R42, R42, R54, R41 ;  /* 0x000000362a2a7223 */ /* 0x000fe20000000029 */
[C---:B------:R-:W-:Y:S01]  /*1d40*/  FFMA R155, R43.reuse, R103, R70 ;  /* 0x000000672b9b7223 */ /* 0x040fe20000000046 */
[C---:B--2---:R-:W-:Y:S01]  /*1d50*/  FFMA R50, R64.reuse, R76, R50 ;  /* 0x0000004c40327223 */ /* 0x044fe20000000032 */
[C---:B------:R-:W-:Y:S01]  /*1d60*/  FFMA R81, R43.reuse, R35, R40 ;  /* 0x000000232b517223 */ /* 0x040fe20000000028 */
[C---:B------:R-:W-:Y:S01]  /*1d70*/  FFMA R157, R43.reuse, R55, R42 ;  /* 0x000000372b9d7223 */ /* 0x040fe2000000002a */
[C---:B------:R-:W-:Y:S01]  /*1d80*/  FFMA R42, R64.reuse, R100, R51 ;  /* 0x00000064402a7223 */ /* 0x040fe20000000033 */
[C---:B------:R-:W-:Y:S01]  /*1d90*/  FFMA R40, R64.reuse, R32, R49 ;  /* 0x0000002040287223 */ /* 0x040fe20000000031 */
[----:B------:R-:W-:Y:S01]  /*1da0*/  FFMA R83, R43, R79, R68 ;  /* 0x0000004f2b537223 */ /* 0x000fe20000000044 */
        /* <DEDUP_REMOVED lines=28> */
[C---:B-1----:R-:W-:Y:S01]  /*1f70*/  FFMA R46, R36.reuse, R76, R46 ;  /* 0x0000004c242e7223 */ /* 0x042fe2000000002e */
        /* <DEDUP_REMOVED lines=9> */
[----:B------:R-:W1:Y:S01]  /*2010*/  LDS.128 R20, [R120.X4+UR5+0x3000] ;  /* 0x0030000578147984 */ /* 0x000e620008004c00 */
[----:B------:R-:W-:Y:S01]  /*2020*/  FFMA R37, R37, R53, R36 ;  /* 0x0000003525257223 */ /* 0x000fe20000000024 */
[C---:B------:R-:W-:Y:S01]  /*2030*/  FFMA R68, R38.reuse, R102, R45 ;  /* 0x0000006626447223 */ /* 0x040fe2000000002d */
[C---:B------:R-:W-:Y:S01]  /*2040*/  FFMA R66, R38.reuse, R78, R47 ;  /* 0x0000004e26427223 */ /* 0x040fe2000000002f */
[C---:B------:R-:W-:Y:S01]  /*2050*/  FFMA R44, R38.reuse, R34, R44 ;  /* 0x00000022262c7223 */ /* 0x040fe2000000002c */
        /* <DEDUP_REMOVED lines=13> */
[----:B------:R-:W-:Y:S01]  /*2130*/  FFMA R91, R91, R55, R90 ;  /* 0x000000375b5b7223 */ /* 0x000fe2000000005a */
[----:B------:R-:W2:Y:S01]  /*2140*/  LDS.128 R28, [R120.X4+UR5+0x3080] ;  /* 0x00308005781c7984 */ /* 0x000ea20008004c00 */
[----:B------:R-:W-:Y:S01]  /*2150*/  FFMA R82, R42, R102, R37 ;  /* 0x000000662a527223 */ /* 0x000fe20000000025 */
[C---:B---3--:R-:W-:Y:S01]  /*2160*/  FFMA R36, R48.reuse, R100, R27 ;  /* 0x0000006430247223 */ /* 0x048fe2000000001b */
[C---:B------:R-:W-:Y:S01]  /*2170*/  FFMA R26, R48.reuse, R76, R26 ;  /* 0x0000004c301a7223 */ /* 0x040fe2000000001a */
[C---:B------:R-:W-:Y:S01]  /*2180*/  FFMA R24, R48.reuse, R52, R24 ;  /* 0x0000003430187223 */ /* 0x040fe20000000018 */
[----:B------:R-:W-:Y:S01]  /*2190*/  FFMA R48, R48, R32, R25 ;  /* 0x0000002030307223 */ /* 0x000fe20000000019 */
[C---:B------:R-:W-:Y:S01]  /*21a0*/  FFMA R25, R49.reuse, R101, R36 ;  /* 0x0000006531197223 */ /* 0x040fe20000000024 */
[C---:B------:R-:W-:Y:S01]  /*21b0*/  FFMA R27, R49.reuse, R77, R26 ;  /* 0x0000004d311b7223 */ /* 0x040fe2000000001a */
[----:B------:R-:W-:Y:S01]  /*21c0*/  FFMA R37, R49, R53, R24 ;  /* 0x0000003531257223 */ /* 0x000fe20000000018 */
[----:B------:R-:W-:Y:S01]  /*21d0*/  FFMA R107, R107, R55, R106 ;  /* 0x000000376b6b7223 */ /* 0x000fe2000000006a */
[C---:B------:R-:W-:Y:S01]  /*21e0*/  FFMA R104, R50.reuse, R102, R25 ;  /* 0x0000006632687223 */ /* 0x040fe20000000019 */
[-C--:B------:R-:W-:Y:S01]  /*21f0*/  FFMA R90, R50, R78.reuse, R27 ;  /* 0x0000004e325a7223 */ /* 0x080fe2000000001b */
[----:B------:R-:W-:Y:S01]  /*2200*/  FFMA R80, R42, R78, R39 ;  /* 0x0000004e2a507223 */ /* 0x000fe20000000027 */
[----:B------:R-:W3:Y:S01]  /*2210*/  LDS.128 R24, [R120.X4+UR5+0x3100] ;  /* 0x0031000578187984 */ /* 0x000ee20008004c00 */
[-C--:B------:R-:W-:Y:S01]  /*2220*/  FFMA R106, R50, R54.reuse, R37 ;  /* 0x00000036326a7223 */ /* 0x080fe20000000025 */
[C---:B------:R-:W-:Y:S01]  /*2230*/  FFMA R86, R42.reuse, R54, R41 ;  /* 0x000000362a567223 */ /* 0x040fe20000000029 */
[----:B------:R-:W-:Y:S01]  /*2240*/  FFMA R49, R49, R33, R48 ;  /* 0x0000002131317223 */ /* 0x000fe20000000030 */
[C---:B------:R-:W-:Y:S01]  /*2250*/  FFMA R145, R111.reuse, R103, R88 ;  /* 0x000000676f917223 */ /* 0x040fe20000000058 */
[-C--:B------:R-:W-:Y:S01]  /*2260*/  FFMA R74, R42, R34.reuse, R45 ;  /* 0x000000222a4a7223 */ /* 0x080fe2000000002d */
[----:B------:R-:W-:Y:S01]  /*2270*/  FFMA R111, R111, R55, R110 ;  /* 0x000000376f6f7223 */ /* 0x000fe2000000006e */
        /* <DEDUP_REMOVED lines=18> */
[C---:B------:R-:W-:Y:S01]  /*23a0*/  FFMA R82, R43.reuse, R103, R82 ;  /* 0x000000672b527223 */ /* 0x040fe20000000052 */
[C---:B------:R-:W-:Y:S01]  /*23b0*/  FFMA R80, R43.reuse, R79, R80 ;  /* 0x0000004f2b507223 */ /* 0x040fe20000000050 */
[C---:B--2---:R-:W-:Y:S01]  /*23c0*/  FFMA R56, R28.reuse, R52, R56 ;  /* 0x000000341c387223 */ /* 0x044fe20000000038 */
        /* <DEDUP_REMOVED lines=8> */
[C---:B------:R-:W-:Y:S01]  /*2450*/  FFMA R90, R51.reuse, R79, R90 ;  /* 0x0000004f335a7223 */ /* 0x040fe2000000005a */
[C---:B------:R-:W-:Y:S01]  /*2460*/  FFMA R88, R51.reuse, R35, R88 ;  /* 0x0000002333587223 */ /* 0x040fe20000000058 */
[----:B------:R-:W-:Y:S01]  /*2470*/  FFMA R106, R51, R55, R106 ;  /* 0x00000037336a7223 */ /* 0x000fe2000000006a */
[----:B------:R-:W-:Y:S01]  /*2480*/  FFMA R28, R28, R100, R59 ;  /* 0x000000641c1c7223 */ /* 0x000fe2000000003b */
[C---:B------:R-:W-:Y:S01]  /*2490*/  FFMA R142, R30.reuse, R54, R41 ;  /* 0x000000361e8e7223 */ /* 0x040fe20000000029 */
[C---:B------:R-:W-:Y:S01]  /*24a0*/  FFMA R108, R30.reuse, R34, R23 ;  /* 0x000000221e6c7223 */ /* 0x040fe20000000017 */
[----:B------:R-:W-:Y:S01]  /*24b0*/  FFMA R110, R30, R78, R21 ;  /* 0x0000004e1e6e7223 */ /* 0x000fe20000000015 */
[----:B------:R-:W-:Y:S01]  /*24c0*/  LDS.128 R40, [R125+0x90] ;  /* 0x000090007d287984 */ /* 0x000fe20000000c00 */
[----:B------:R-:W-:Y:S01]  /*24d0*/  FFMA R29, R29, R101, R28 ;  /* 0x000000651d1d7223 */ /* 0x000fe2000000001c */
[----:B---3--:R-:W-:Y:S01]  /*24e0*/  FFMA R28, R24, R32, R97 ;  /* 0x00000020181c7223 */ /* 0x008fe20000000061 */
[C---:B------:R-:W-:Y:S01]  /*24f0*/  FFMA R110, R31.reuse, R79, R110 ;  /* 0x0000004f1f6e7223 */ /* 0x040fe2000000006e */
[----:B------:R-:W2:Y:S01]  /*2500*/  LDS.128 R20, [R120.X4+UR5+0x10] ;  /* 0x0000100578147984 */ /* 0x000ea20008004c00 */
[----:B------:R-:W-:Y:S01]  /*2510*/  FFMA R140, R30, R102, R29 ;  /* 0x000000661e8c7223 */ /* 0x000fe2000000001d */
[C---:B------:R-:W-:Y:S01]  /*2520*/  FFMA R30, R24.reuse, R100, R99 ;  /* 0x00000064181e7223 */ /* 0x040fe20000000063 */
[C---:B------:R-:W-:Y:S01]  /*2530*/  FFMA R108, R31.reuse, R35, R108 ;  /* 0x000000231f6c7223 */ /* 0x040fe2000000006c */
[----:B------:R-:W3:Y:S01]  /*2540*/  LDS.128 R44, [R125+0x110] ;  /* 0x000110007d2c7984 */ /* 0x000ee20000000c00 */
[C---:B------:R-:W-:Y:S01]  /*2550*/  FFMA R140, R31.reuse, R103, R140 ;  /* 0x000000671f8c7223 */ /* 0x040fe2000000008c */
[----:B------:R-:W-:Y:S01]  /*2560*/  FFMA R142, R31, R55, R142 ;  /* 0x000000371f8e7223 */ /* 0x000fe2000000008e */
[C---:B------:R-:W-:Y:S01]  /*2570*/  FFMA R97, R25.reuse, R101, R30 ;  /* 0x0000006519617223 */ /* 0x040fe2000000001e */
[----:B------:R-:W4:Y:S01]  /*2580*/  LDS.128 R48, [R125+0x10] ;  /* 0x000010007d307984 */ /* 0x000f220000000c00 */
[C---:B------:R-:W-:Y:S01]  /*2590*/  FFMA R72, R25.reuse, R33, R28 ;  /* 0x0000002119487223 */ /* 0x040fe2000000001c */
[C---:B------:R-:W-:Y:S01]  /*25a0*/  FFMA R98, R24.reuse, R76, R98 ;  /* 0x0000004c18627223 */ /* 0x040fe20000000062 */
[----:B------:R-:W-:Y:S01]  /*25b0*/  FFMA R24, R24, R52, R96 ;  /* 0x0000003418187223 */ /* 0x000fe20000000060 */
[----:B------:R-:W4:Y:S01]  /*25c0*/  LDS.128 R56, [R125+0x190] ;  /* 0x000190007d387984 */ /* 0x000f220000000c00 */
[----:B-1----:R-:W-:Y:S01]  /*25d0*/  FFMA R32, R36, R32, R93 ;  /* 0x0000002024207223 */ /* 0x002fe2000000005d */
        /* <DEDUP_REMOVED lines=26> */
[C---:B--2---:R-:W-:Y:S01]  /*2780*/  FFMA R34, R20.reuse, R40, R129 ;  /* 0x0000002814227223 */ /* 0x044fe20000000081 */
[----:B------:R-:W-:Y:S01]  /*2790*/  FFMA R93, R39, R55, R38 ;  /* 0x00000037275d7223 */ /* 0x000fe20000000026 */
[----:B---3--:R-:W-:-:S02]  /*27a0*/  FFMA R36, R20, R44, R131 ;  /* 0x0000002c14247223 */ /* 0x008fc40000000083 */
[C---:B------:R-:W-:Y:S01]  /*27b0*/  FFMA R39, R21.reuse, R41, R34 ;  /* 0x0000002915277223 */ /* 0x040fe20000000022 */
[----:B----4-:R-:W-:Y:S01]  /*27c0*/  FFMA R32, R20, R48, R127 ;  /* 0x0000003014207223 */ /* 0x010fe2000000007f */
[C---:B------:R-:W-:Y:S02]  /*27d0*/  FFMA R37, R21.reuse, R45, R36 ;  /* 0x0000002d15257223 */ /* 0x040fe40000000024 */
[----:B------:R-:W-:Y:S01]  /*27e0*/  FFMA R36, R22, R42, R39 ;  /* 0x0000002a16247223 */ /* 0x000fe20000000027 */
[----:B------:R-:W-:Y:S01]  /*27f0*/  FFMA R20, R20, R56, R133 ;  /* 0x0000003814147223 */ /* 0x000fe20000000085 */
[C---:B------:R-:W-:Y:S01]  /*2800*/  FFMA R53, R21.reuse, R49, R32 ;  /* 0x0000003115357223 */ /* 0x040fe20000000020 */
[C---:B------:R-:W-:Y:S01]  /*2810*/  FFMA R38, R22.reuse, R46, R37 ;  /* 0x0000002e16267223 */ /* 0x040fe20000000025 */
[----:B------:R-:W2:Y:S01]  /*2820*/  LDS.128 R32, [R120.X4+UR5+0x190] ;  /* 0x0001900578207984 */ /* 0x000ea20008004c00 */
[----:B------:R-:W-:Y:S01]  /*2830*/  FFMA R21, R21, R57, R20 ;  /* 0x0000003915157223 */ /* 0x000fe20000000014 */
[----:B------:R-:W-:Y:S01]  /*2840*/  FFMA R20, R22, R50, R53 ;  /* 0x0000003216147223 */ /* 0x000fe20000000035 */
[C---:B------:R-:W-:Y:S01]  /*2850*/  FFMA R101, R23.reuse, R43, R36 ;  /* 0x0000002b17657223 */ /* 0x040fe20000000024 */
[----:B-1----:R-:W-:Y:S01]  /*2860*/  FFMA R36, R28, R56, R137 ;  /* 0x000000381c247223 */ /* 0x002fe20000000089 */
[----:B------:R-:W-:Y:S01]  /*2870*/  FFMA R22, R22, R58, R21 ;  /* 0x0000003a16167223 */ /* 0x000fe20000000015 */
[----:B------:R-:W-:Y:S01]  /*2880*/  FFMA R95, R23, R51, R20 ;  /* 0x00000033175f7223 */ /* 0x000fe20000000014 */
[C---:B------:R-:W-:Y:S01]  /*2890*/  FFMA R20, R28.reuse, R40, R105 ;  /* 0x000000281c147223 */ /* 0x040fe20000000069 */
[----:B------:R-:W-:Y:S01]  /*28a0*/  FFMA R37, R29, R57, R36 ;  /* 0x000000391d257223 */ /* 0x000fe20000000024 */
[----:B------:R-:W-:Y:S01]  /*28b0*/  FFMA R129, R23, R59, R22 ;  /* 0x0000003b17817223 */ /* 0x000fe20000000016 */
[C---:B------:R-:W-:Y:S01]  /*28c0*/  FFMA R22, R28.reuse, R44, R135 ;  /* 0x0000002c1c167223 */ /* 0x040fe20000000087 */
[----:B------:R-:W-:Y:S01]  /*28d0*/  FFMA R28, R28, R48, R107 ;  /* 0x000000301c1c7223 */ /* 0x000fe2000000006b */
[----:B------:R-:W-:Y:S01]  /*28e0*/  FFMA R53, R29, R41, R20 ;  /* 0x000000291d357223 */ /* 0x000fe20000000014 */
[----:B------:R-:W-:Y:S01]  /*28f0*/  FFMA R127, R23, R47, R38 ;  /* 0x0000002f177f7223 */ /* 0x000fe20000000026 */
        /* <DEDUP_REMOVED lines=76> */
[C---:B--2---:R-:W-:Y:S01]  /*2dc0*/  FFMA R36, R24.reuse, R56, R155 ;  /* 0x0000003818247223 */ /* 0x044fe2000000009b */
[C---:B------:R-:W-:Y:S01]  /*2dd0*/  FFMA R69, R31.reuse, R43, R28 ;  /* 0x0000002b1f457223 */ /* 0x040fe2000000001c */
[----:B------:R-:W-:Y:S01]  /*2de0*/  FFMA R149, R31, R51, R30 ;  /* 0x000000331f957223 */ /* 0x000fe2000000001e */
[C---:B------:R-:W-:Y:S01]  /*2df0*/  FFMA R30, R24.reuse, R44, R83 ;  /* 0x0000002c181e7223 */ /* 0x040fe20000000053 */
[C---:B------:R-:W-:Y:S01]  /*2e00*/  FFMA R28, R24.reuse, R40, R81 ;  /* 0x00000028181c7223 */ /* 0x040fe20000000051 */
[----:B------:R-:W-:Y:S01]  /*2e10*/  FFMA R24, R24, R48, R157 ;  /* 0x0000003018187223 */ /* 0x000fe2000000009d */
[C---:B------:R-:W-:Y:S01]  /*2e20*/  FFMA R37, R25.reuse, R57, R36 ;  /* 0x0000003919257223 */ /* 0x040fe20000000024 */
[C---:B------:R-:W-:Y:S01]  /*2e30*/  FFMA R39, R25.reuse, R45, R30 ;  /* 0x0000002d19277223 */ /* 0x040fe2000000001e */
[C---:B------:R-:W-:Y:S01]  /*2e40*/  FFMA R53, R25.reuse, R41, R28 ;  /* 0x0000002919357223 */ /* 0x040fe2000000001c */
[----:B------:R-:W-:Y:S01]  /*2e50*/  FFMA R25, R25, R49, R24 ;  /* 0x0000003119197223 */ /* 0x000fe20000000018 */
[-C--:B------:R-:W-:Y:S01]  /*2e60*/  FFMA R147, R31, R59.reuse, R38 ;  /* 0x0000003b1f937223 */ /* 0x080fe20000000026 */
[C---:B------:R-:W-:Y:S01]  /*2e70*/  FFMA R38, R26.reuse, R58, R37 ;  /* 0x0000003a1a267223 */ /* 0x040fe20000000025 */
[----:B------:R-:W2:Y:S01]  /*2e80*/  LDS.128 R28, [R120.X4+UR5+0x2090] ;  /* 0x00209005781c7984 */ /* 0x000ea20008004c00 */
        /* <DEDUP_REMOVED lines=33> */
[C---:B------:R-:W-:Y:S01]  /*30a0*/  FFMA R36, R22.reuse, R46, R39 ;  /* 0x0000002e16247223 */ /* 0x040fe20000000027 */
[C---:B------:R-:W-:Y:S01]  /*30b0*/  FFMA R20, R22.reuse, R42, R53 ;  /* 0x0000002a16147223 */ /* 0x040fe20000000035 */
[----:B------:R-:W-:Y:S01]  /*30c0*/  FFMA R22, R22, R50, R21 ;  /* 0x0000003216167223 */ /* 0x000fe20000000015 */
[----:B------:R-:W3:Y:S01]  /*30d0*/  LDS.128 R32, [R120.X4+UR5+0x2190] ;  /* 0x0021900578207984 */ /* 0x000ee20008004c00 */
[C---:B------:R-:W-:Y:S01]  /*30e0*/  FFMA R163, R23.reuse, R59, R38 ;  /* 0x0000003b17a37223 */ /* 0x040fe20000000026 */
[C---:B------:R-:W-:Y:S01]  /*30f0*/  FFMA R87, R23.reuse, R47, R36 ;  /* 0x0000002f17577223 */ /* 0x040fe20000000024 */
[C---:B------:R-:W-:Y:S01]  /*3100*/  FFMA R85, R23.reuse, R43, R20 ;  /* 0x0000002b17557223 */ /* 0x040fe20000000014 */
[----:B------:R-:W-:Y:S01]  /*3110*/  FFMA R165, R23, R51, R22 ;  /* 0x0000003317a57223 */ /* 0x000fe20000000016 */
[C---:B--2---:R-:W-:Y:S01]  /*3120*/  FFMA R66, R28.reuse, R44, R66 ;  /* 0x0000002c1c427223 */ /* 0x044fe20000000042 */
[----:B------:R-:W2:Y:S01]  /*3130*/  LDS.128 R20, [R120.X4+UR5+0x3010] ;  /* 0x0030100578147984 */ /* 0x000ea20008004c00 */
[C---:B------:R-:W-:Y:S01]  /*3140*/  FFMA R64, R28.reuse, R40, R64 ;  /* 0x000000281c407223 */ /* 0x040fe20000000040 */
[C---:B------:R-:W-:Y:S01]  /*3150*/  FFMA R68, R28.reuse, R56, R68 ;  /* 0x000000381c447223 */ /* 0x040fe20000000044 */
[C---:B------:R-:W-:Y:S01]  /*3160*/  FFMA R39, R29.reuse, R45, R66 ;  /* 0x0000002d1d277223 */ /* 0x040fe20000000042 */
[----:B------:R-:W-:Y:S01]  /*3170*/  FFMA R70, R28, R48, R70 ;  /* 0x000000301c467223 */ /* 0x000fe20000000046 */
[C---:B------:R-:W-:Y:S01]  /*3180*/  FFMA R53, R29.reuse, R41, R64 ;  /* 0x000000291d357223 */ /* 0x040fe20000000040 */
[C---:B------:R-:W-:Y:S01]  /*3190*/  FFMA R37, R29.reuse, R57, R68 ;  /* 0x000000391d257223 */ /* 0x040fe20000000044 */
[----:B------:R-:W4:Y:S01]  /*31a0*/  LDS.128 R64, [R120.X4+UR5+0x3090] ;  /* 0x0030900578407984 */ /* 0x000f220008004c00 */
        /* <DEDUP_REMOVED lines=43> */
[-C--:B------:R-:W-:Y:S01]  /*3460*/  FFMA R21, R21, R41.reuse, R20 ;  /* 0x0000002915157223 */ /* 0x080fe20000000014 */
[----:B------:R-:W2:Y:S01]  /*3470*/  LDS.128 R60, [R120.X4+UR5+0x3190] ;  /* 0x00319005783c7984 */ /* 0x000ea20008004c00 */
[C---:B------:R-:W-:Y:S01]  /*3480*/  FFMA R102, R22.reuse, R50, R29 ;  /* 0x0000003216667223 */ /* 0x040fe2000000001d */
[C---:B------:R-:W-:Y:S01]  /*3490*/  FFMA R100, R22.reuse, R58, R25 ;  /* 0x0000003a16647223 */ /* 0x040fe20000000019 */
[C---:B------:R-:W-:Y:S01]  /*34a0*/  FFMA R98, R22.reuse, R46, R27 ;  /* 0x0000002e16627223 */ /* 0x040fe2000000001b */
[----:B------:R-:W-:Y:S01]  /*34b0*/  FFMA R96, R22, R42, R21 ;  /* 0x0000002a16607223 */ /* 0x000fe20000000015 */
[C---:B----4-:R-:W-:Y:S01]  /*34c0*/  FFMA R142, R64.reuse, R48, R142 ;  /* 0x00000030408e7223 */ /* 0x050fe2000000008e */
[C---:B------:R-:W-:Y:S01]  /*34d0*/  FFMA R108, R64.reuse, R40, R108 ;  /* 0x00000028406c7223 */ /* 0x040fe2000000006c */
[----:B------:R-:W-:Y:S01]  /*34e0*/  FFMA R110, R64, R44, R110 ;  /* 0x0000002c406e7223 */ /* 0x000fe2000000006e */
[----:B------:R-:W-:Y:S01]  /*34f0*/  FFMA R33, R33, R41, R88 ;  /* 0x0000002921217223 */ /* 0x000fe20000000058 */
[C---:B------:R-:W-:Y:S01]  /*3500*/  FFMA R100, R23.reuse, R59, R100 ;  /* 0x0000003b17647223 */ /* 0x040fe20000000064 */
[C---:B------:R-:W-:Y:S01]  /*3510*/  FFMA R98, R23.reuse, R47, R98 ;  /* 0x0000002f17627223 */ /* 0x040fe20000000062 */
[C---:B------:R-:W-:Y:S01]  /*3520*/  FFMA R96, R23.reuse, R43, R96 ;  /* 0x0000002b17607223 */ /* 0x040fe20000000060 */
[----:B------:R-:W-:Y:S01]  /*3530*/  FFMA R102, R23, R51, R102 ;  /* 0x0000003317667223 */ /* 0x000fe20000000066 */
[C---:B------:R-:W-:Y:S01]  /*3540*/  FFMA R25, R65.reuse, R49, R142 ;  /* 0x0000003141197223 */ /* 0x040fe2000000008e */
[C---:B------:R-:W-:Y:S01]  /*3550*/  FFMA R23, R65.reuse, R41, R108 ;  /* 0x0000002941177223 */ /* 0x040fe2000000006c */
[----:B------:R-:W-:Y:S01]  /*3560*/  FFMA R21, R65, R45, R110 ;  /* 0x0000002d41157223 */ /* 0x000fe2000000006e */
[----:B------:R-:W-:Y:S01]  /*3570*/  FFMA R88, R34, R42, R33 ;  /* 0x0000002a22587223 */ /* 0x000fe20000000021 */
        /* <DEDUP_REMOVED lines=8> */
[----:B------:R-:W-:Y:S01]  /*3600*/  LDS.128 R36, [R120.X4+UR5+0x20] ;  /* 0x0000200578247984 */ /* 0x000fe20008004c00 */
[----:B------:R-:W-:Y:S01]  /*3610*/  FFMA R65, R65, R57, R140 ;  /* 0x0000003941417223 */ /* 0x000fe2000000008c */
[C---:B-1----:R-:W-:Y:S01]  /*3620*/  FFMA R64, R52.reuse, R40, R97 ;  /* 0x0000002834407223 */ /* 0x042fe20000000061 */
[----:B------:R-:W-:Y:S01]  /*3630*/  FFMA R72, R52, R56, R72 ;  /* 0x0000003834487223 */ /* 0x000fe20000000048 */
[----:B------:R-:W1:Y:S01]  /*3640*/  LDS.128 R20, [R125+0xa0] ;  /* 0x0000a0007d147984 */ /* 0x000e620000000c00 */
[----:B------:R-:W-:Y:S01]  /*3650*/  FFMA R108, R66, R58, R65 ;  /* 0x0000003a426c7223 */ /* 0x000fe20000000041 */
[C---:B------:R-:W-:Y:S01]  /*3660*/  FFMA R66, R52.reuse, R44, R99 ;  /* 0x0000002c34427223 */ /* 0x040fe20000000063 */
[----:B------:R-:W-:Y:S01]  /*3670*/  FFMA R84, R52, R48, R84 ;  /* 0x0000003034547223 */ /* 0x000fe20000000054 */
[----:B------:R-:W3:Y:S01]  /*3680*/  LDS.128 R24, [R125+0x120] ;  /* 0x000120007d187984 */ /* 0x000ee20000000c00 */
[C---:B------:R-:W-:Y:S01]  /*3690*/  FFMA R108, R67.reuse, R59, R108 ;  /* 0x0000003b436c7223 */ /* 0x040fe2000000006c */
[C---:B------:R-:W-:Y:S01]  /*36a0*/  FFMA R106, R67.reuse, R47, R106 ;  /* 0x0000002f436a7223 */ /* 0x040fe2000000006a */
[C---:B------:R-:W-:Y:S01]  /*36b0*/  FFMA R104, R67.reuse, R43, R104 ;  /* 0x0000002b43687223 */ /* 0x040fe20000000068 */
[----:B------:R-:W4:Y:S01]  /*36c0*/  LDS.128 R28, [R125+0x20] ;  /* 0x000020007d1c7984 */ /* 0x000f220000000c00 */
[----:B------:R-:W-:Y:S01]  /*36d0*/  FFMA R110, R67, R51, R110 ;  /* 0x00000033436e7223 */ /* 0x000fe2000000006e */
[C---:B------:R-:W-:Y:S01]  /*36e0*/  FFMA R99, R53.reuse, R45, R66 ;  /* 0x0000002d35637223 */ /* 0x040fe20000000042 */
[C---:B------:R-:W-:Y:S01]  /*36f0*/  FFMA R52, R53.reuse, R41, R64 ;  /* 0x0000002935347223 */ /* 0x040fe20000000040 */
[----:B------:R-:W4:Y:S01]  /*3700*/  LDS.128 R32, [R125+0x1a0] ;  /* 0x0001a0007d207984 */ /* 0x000f220000000c00 */
[C---:B------:R-:W-:Y:S01]  /*3710*/  FFMA R97, R53.reuse, R57, R72 ;  /* 0x0000003935617223 */ /* 0x040fe20000000048 */
[----:B------:R-:W-:Y:S01]  /*3720*/  FFMA R53, R53, R49, R84 ;  /* 0x0000003135357223 */ /* 0x000fe20000000054 */
[C---:B------:R-:W-:Y:S01]  /*3730*/  FFMA R52, R54.reuse, R42, R52 ;  /* 0x0000002a36347223 */ /* 0x040fe20000000034 */
[----:B------:R-:W4:Y:S01]  /*3740*/  LDS.128 R64, [R120.X4+UR5+0xa0] ;  /* 0x0000a00578407984 */ /* 0x000f220008004c00 */
        /* <DEDUP_REMOVED lines=23> */
[----:B-1----:R-:W-:Y:S01]  /*38c0*/  FFMA R42, R36, R20, R101 ;  /* 0x00000014242a7223 */ /* 0x002fe20000000065 */
[----:B------:R-:W-:-:S02]  /*38d0*/  FFMA R77, R63, R59, R58 ;  /* 0x0000003b3f4d7223 */ /* 0x000fc4000000003a */
[----:B------:R-:W-:Y:S01]  /*38e0*/  LDS.128 R60, [R120.X4+UR5+0x31a0] ;  /* 0x0031a005783c7984 */ /* 0x000fe20008004c00 */
[C---:B---3--:R-:W-:Y:S01]  /*38f0*/  FFMA R44, R36.reuse, R24, R127 ;  /* 0x00000018242c7223 */ /* 0x048fe2000000007f */
[C---:B------:R-:W-:Y:S01]  /*3900*/  FFMA R47, R37.reuse, R21, R42 ;  /* 0x00000015252f7223 */ /* 0x040fe2000000002a */
[----:B----4-:R-:W-:Y:S02]  /*3910*/  FFMA R40, R36, R28, R95 ;  /* 0x0000001c24287223 */ /* 0x010fe4000000005f */
[C---:B------:R-:W-:Y:S01]  /*3920*/  FFMA R45, R37.reuse, R25, R44 ;  /* 0x00000019252d7223 */ /* 0x040fe2000000002c */
[----:B------:R-:W-:Y:S01]  /*3930*/  FFMA R44, R38, R22, R47 ;  /* 0x00000016262c7223 */ /* 0x000fe2000000002f */
[----:B------:R-:W-:Y:S01]  /*3940*/  FFMA R36, R36, R32, R129 ;  /* 0x0000002024247223 */ /* 0x000fe20000000081 */
[C---:B------:R-:W-:Y:S01]  /*3950*/  FFMA R49, R37.reuse, R29, R40 ;  /* 0x0000001d25317223 */ /* 0x040fe20000000028 */
[C---:B------:R-:W-:Y:S01]  /*3960*/  FFMA R46, R38.reuse, R26, R45 ;  /* 0x0000001a262e7223 */ /* 0x040fe2000000002d */
[----:B------:R-:W1:Y:S01]  /*3970*/  LDS.128 R40, [R120.X4+UR5+0x1a0] ;  /* 0x0001a00578287984 */ /* 0x000e620008004c00 */
[----:B------:R-:W-:Y:S01]  /*3980*/  FFMA R37, R37, R33, R36 ;  /* 0x0000002125257223 */ /* 0x000fe20000000024 */
[----:B------:R-:W-:Y:S01]  /*3990*/  FFMA R36, R38, R30, R49 ;  /* 0x0000001e26247223 */ /* 0x000fe20000000031 */
        /* <DEDUP_REMOVED lines=12> */
[C---:B------:R-:W-:Y:S01]  /*3a60*/  FFMA R44, R66.reuse, R22, R49 ;  /* 0x00000016422c7223 */ /* 0x040fe20000000031 */
[----:B------:R-:W3:Y:S01]  /*3a70*/  LDS.128 R36, [R120.X4+UR5+0x1020] ;  /* 0x0010200578247984 */ /* 0x000ee20008004c00 */
        /* <DEDUP_REMOVED lines=107> */
[C---:B--2---:R-:W-:Y:S01]  /*4130*/  FFMA R42, R36.reuse, R24, R87 ;  /* 0x00000018242a7223 */ /* 0x044fe20000000057 */
        /* <DEDUP_REMOVED lines=12> */
[-C--:B------:R-:W-:Y:S01]  /*4200*/  FFMA R38, R38, R30.reuse, R37 ;  /* 0x0000001e26267223 */ /* 0x080fe20000000025 */
[C---:B------:R-:W-:Y:S01]  /*4210*/  FFMA R163, R39.reuse, R35, R54 ;  /* 0x0000002327a37223 */ /* 0x040fe20000000036 */
[C---:B------:R-:W-:Y:S01]  /*4220*/  FFMA R87, R39.reuse, R27, R52 ;  /* 0x0000001b27577223 */ /* 0x040fe20000000034 */
[C---:B------:R-:W-:Y:S01]  /*4230*/  FFMA R85, R39.reuse, R23, R36 ;  /* 0x0000001727557223 */ /* 0x040fe20000000024 */
[-C--:B------:R-:W-:Y:S01]  /*4240*/  FFMA R165, R39, R31.reuse, R38 ;  /* 0x0000001f27a57223 */ /* 0x080fe20000000026 */
[----:B------:R-:W-:Y:S01]  /*4250*/  FFMA R66, R66, R30, R65 ;  /* 0x0000001e42427223 */ /* 0x000fe20000000041 */
[----:B------:R-:W4:Y:S01]  /*4260*/  LDS.128 R36, [R120.X4+UR5+0x3020] ;  /* 0x0030200578247984 */ /* 0x000f220008004c00 */
[C---:B-1----:R-:W-:Y:S01]  /*4270*/  FFMA R76, R44.reuse, R32, R76 ;  /* 0x000000202c4c7223 */ /* 0x042fe2000000004c */
[C---:B------:R-:W-:Y:S01]  /*4280*/  FFMA R70, R44.reuse, R24, R70 ;  /* 0x000000182c467223 */ /* 0x040fe20000000046 */
[----:B------:R-:W-:Y:S01]  /*4290*/  FFMA R133, R67, R31, R66 ;  /* 0x0000001f43857223 */ /* 0x000fe20000000042 */
        /* <DEDUP_REMOVED lines=13> */
[C---:B---3--:R-:W-:Y:S01]  /*4370*/  FFMA R82, R48.reuse, R32, R82 ;  /* 0x0000002030527223 */ /* 0x048fe20000000052 */
        /* <DEDUP_REMOVED lines=8> */
[----:B------:R-:W3:Y:S01]  /*4400*/  LDS.128 R56, [R120.X4+UR5+0x3120] ;  /* 0x0031200578387984 */ /* 0x000ee20008004c00 */
[-C--:B------:R-:W-:Y:S01]  /*4410*/  FFMA R49, R49, R29.reuse, R86 ;  /* 0x0000001d31317223 */ /* 0x080fe20000000056 */
[C---:B------:R-:W-:Y:S01]  /*4420*/  FFMA R82, R50.reuse, R34, R45 ;  /* 0x0000002232527223 */ /* 0x040fe2000000002d */
[----:B------:R-:W-:Y:S01]  /*4430*/  FFMA R80, R50, R26, R47 ;  /* 0x0000001a32507223 */ /* 0x000fe2000000002f */
[C---:B--2---:R-:W-:Y:S01]  /*4440*/  FFMA R94, R40.reuse, R28, R94 ;  /* 0x0000001c285e7223 */ /* 0x044fe2000000005e */
        /* <DEDUP_REMOVED lines=12> */
[C---:B----4-:R-:W-:Y:S01]  /*4510*/  FFMA R102, R36.reuse, R28, R102 ;  /* 0x0000001c24667223 */ /* 0x050fe20000000066 */
        /* <DEDUP_REMOVED lines=25> */
[C---:B------:R-:W-:Y:S01]  /*46b0*/  FFMA R41, R65.reuse, R29, R110 ;  /* 0x0000001d41297223 */ /* 0x040fe2000000006e */
[----:B------:R-:W-:Y:S01]  /*46c0*/  FFMA R108, R64, R32, R108 ;  /* 0x00000020406c7223 */ /* 0x000fe2000000006c */
[C---:B------:R-:W-:Y:S01]  /*46d0*/  FFMA R104, R66.reuse, R22, R39 ;  /* 0x0000001642687223 */ /* 0x040fe20000000027 */
[C---:B------:R-:W-:Y:S01]  /*46e0*/  FFMA R106, R66.reuse, R26, R37 ;  /* 0x0000001a426a7223 */ /* 0x040fe20000000025 */
[----:B------:R-:W-:Y:S01]  /*46f0*/  LDS.128 R52, [R120.X4+UR5+0x30] ;  /* 0x0000300578347984 */ /* 0x000fe20008004c00 */
[----:B------:R-:W-:Y:S01]  /*4700*/  FFMA R65, R65, R33, R108 ;  /* 0x0000002141417223 */ /* 0x000fe2000000006c */
[----:B------:R-:W-:Y:S01]  /*4710*/  FFMA R110, R66, R30, R41 ;  /* 0x0000001e426e7223 */ /* 0x000fe20000000029 */
[----:B---3--:R-:W-:Y:S01]  /*4720*/  FFMA R64, R56, R20, R97 ;  /* 0x0000001438407223 */ /* 0x008fe20000000061 */
[----:B------:R-:W1:Y:S01]  /*4730*/  LDS.128 R36, [R125+0xb0] ;  /* 0x0000b0007d247984 */ /* 0x000e620000000c00 */
[----:B------:R-:W-:Y:S01]  /*4740*/  FFMA R108, R66, R34, R65 ;  /* 0x00000022426c7223 */ /* 0x000fe20000000041 */
[C---:B------:R-:W-:Y:S01]  /*4750*/  FFMA R66, R56.reuse, R24, R99 ;  /* 0x0000001838427223 */ /* 0x040fe20000000063 */
[C---:B------:R-:W-:Y:S01]  /*4760*/  FFMA R72, R56.reuse, R32, R72 ;  /* 0x0000002038487223 */ /* 0x040fe20000000048 */
[----:B------:R-:W2:Y:S01]  /*4770*/  LDS.128 R44, [R125+0x30] ;  /* 0x000030007d2c7984 */ /* 0x000ea20000000c00 */
[----:B------:R-:W-:Y:S01]  /*4780*/  FFMA R84, R56, R28, R84 ;  /* 0x0000001c38547223 */ /* 0x000fe20000000054 */
[C---:B------:R-:W-:Y:S01]  /*4790*/  FFMA R108, R67.reuse, R35, R108 ;  /* 0x00000023436c7223 */ /* 0x040fe2000000006c */
[C---:B------:R-:W-:Y:S01]  /*47a0*/  FFMA R106, R67.reuse, R27, R106 ;  /* 0x0000001b436a7223 */ /* 0x040fe2000000006a */
[----:B------:R-:W3:Y:S01]  /*47b0*/  LDS.128 R40, [R125+0x130] ;  /* 0x000130007d287984 */ /* 0x000ee20000000c00 */
[C---:B------:R-:W-:Y:S01]  /*47c0*/  FFMA R104, R67.reuse, R23, R104 ;  /* 0x0000001743687223 */ /* 0x040fe20000000068 */
[----:B------:R-:W-:Y:S01]  /*47d0*/  FFMA R110, R67, R31, R110 ;  /* 0x0000001f436e7223 */ /* 0x000fe2000000006e */
        /* <DEDUP_REMOVED lines=8> */
[----:B------:R-:W4:Y:S01]  /*4860*/  LDS.128 R48, [R125+0x1b0] ;  /* 0x0001b0007d307984 */ /* 0x000f220000000c00 */
        /* <DEDUP_REMOVED lines=10> */
[----:B------:R-:W4:Y:S01]  /*4910*/  LDS.128 R56, [R120.X4+UR5+0x130] ;  /* 0x0001300578387984 */ /* 0x000f220008004c00 */
        /* <DEDUP_REMOVED lines=11> */
[C---:B-1----:R-:W-:Y:S01]  /*49d0*/  FFMA R22, R52.reuse, R36, R101 ;  /* 0x0000002434167223 */ /* 0x042fe20000000065 */
[----:B------:R-:W-:Y:S01]  /*49e0*/  FFMA R79, R63, R27, R26 ;  /* 0x0000001b3f4f7223 */ /* 0x000fe2000000001a */
[----:B--2---:R-:W-:Y:S01]  /*49f0*/  FFMA R20, R52, R44, R95 ;  /* 0x0000002c34147223 */ /* 0x004fe2000000005f */
[----:B------:R-:W-:Y:S01]  /*4a00*/  FFMA R34, R62, R34, R33 ;  /* 0x000000223e227223 */ /* 0x000fe20000000021 */
[----:B------:R-:W-:Y:S01]  /*4a10*/  FFMA R27, R53, R37, R22 ;  /* 0x00000025351b7223 */ /* 0x000fe20000000016 */
[----:B------:R-:W-:Y:S01]  /*4a20*/  FFMA R103, R63, R31, R30 ;  /* 0x0000001f3f677223 */ /* 0x000fe2000000001e */
[----:B---3--:R-:W-:Y:S01]  /*4a30*/  FFMA R24, R52, R40, R127 ;  /* 0x0000002834187223 */ /* 0x008fe2000000007f */
[C---:B------:R-:W-:Y:S01]  /*4a40*/  FFMA R29, R53.reuse, R45, R20 ;  /* 0x0000002d351d7223 */ /* 0x040fe20000000014 */
[C---:B------:R-:W-:Y:S01]  /*4a50*/  FFMA R26, R54.reuse, R38, R27 ;  /* 0x00000026361a7223 */ /* 0x040fe2000000001b */
[----:B------:R-:W1:Y:S01]  /*4a60*/  LDS.128 R20, [R120.X4+UR5+0x1b0] ;  /* 0x0001b00578147984 */ /* 0x000e620008004c00 */
[----:B------:R-:W-:Y:S01]  /*4a70*/  FFMA R25, R53, R41, R24 ;  /* 0x0000002935197223 */ /* 0x000fe20000000018 */
[----:B------:R-:W-:Y:S01]  /*4a80*/  FFMA R24, R54, R46, R29 ;  /* 0x0000002e36187223 */ /* 0x000fe2000000001d */
[C---:B------:R-:W-:Y:S01]  /*4a90*/  FFMA R101, R55.reuse, R39, R26 ;  /* 0x0000002737657223 */ /* 0x040fe2000000001a */
[----:B----4-:R-:W-:Y:S01]  /*4aa0*/  FFMA R26, R64, R40, R107 ;  /* 0x00000028401a7223 */ /* 0x010fe2000000006b */
[----:B------:R-:W-:Y:S01]  /*4ab0*/  FFMA R28, R54, R42, R25 ;  /* 0x0000002a361c7223 */ /* 0x000fe20000000019 */
[----:B------:R-:W-:Y:S01]  /*4ac0*/  FFMA R95, R55, R47, R24 ;  /* 0x0000002f375f7223 */ /* 0x000fe20000000018 */
[C---:B------:R-:W-:Y:S01]  /*4ad0*/  FFMA R24, R64.reuse, R36, R105 ;  /* 0x0000002440187223 */ /* 0x040fe20000000069 */
[----:B------:R-:W-:Y:S01]  /*4ae0*/  FFMA R31, R65, R41, R26 ;  /* 0x00000029411f7223 */ /* 0x000fe2000000001a */
[----:B------:R-:W-:Y:S01]  /*4af0*/  FFMA R127, R55, R43, R28 ;  /* 0x0000002b377f7223 */ /* 0x000fe2000000001c */
[----:B------:R-:W-:Y:S01]  /*4b00*/  FFMA R28, R64, R48, R131 ;  /* 0x00000030401c7223 */ /* 0x000fe20000000083 */
[C---:B------:R-:W-:Y:S01]  /*4b10*/  FFMA R33, R65.reuse, R37, R24 ;  /* 0x0000002541217223 */ /* 0x040fe20000000018 */
[C---:B------:R-:W-:Y:S01]  /*4b20*/  FFMA R30, R66.reuse, R42, R31 ;  /* 0x0000002a421e7223 */ /* 0x040fe2000000001f */
[----:B------:R-:W2:Y:S01]  /*4b30*/  LDS.128 R24, [R120.X4+UR5+0x1030] ;  /* 0x0010300578187984 */ /* 0x000ea20008004c00 */
[----:B------:R-:W-:Y:S01]  /*4b40*/  FFMA R29, R65, R49, R28 ;  /* 0x00000031411d7223 */ /* 0x000fe2000000001c */
        /* <DEDUP_REMOVED lines=8> */
[----:B------:R-:W-:Y:S01]  /*4bd0*/  FFMA R77, R63, R35, R34 ;  /* 0x000000233f4d7223 */ /* 0x000fe20000000022 */
        /* <DEDUP_REMOVED lines=11> */
[----:B------:R-:W-:Y:S01]  /*4c90*/  FFMA R52, R58, R50, R33 ;  /* 0x000000323a347223 */ /* 0x000fe20000000021 */
[C---:B------:R-:W-:Y:S01]  /*4ca0*/  FFMA R91, R59.reuse, R43, R34 ;  /* 0x0000002b3b5b7223 */ /* 0x040fe20000000022 */
[----:B------:R-:W-:Y:S01]  /*4cb0*/  FFMA R89, R59, R39, R32 ;  /* 0x000000273b597223 */ /* 0x000fe20000000020 */
[-C--:B------:R-:W-:Y:S01]  /*4cc0*/  FFMA R129, R55, R51.reuse, R54 ;  /* 0x0000003337817223 */ /* 0x080fe20000000036 */
[----:B------:R-:W-:Y:S01]  /*4cd0*/  FFMA R135, R59, R51, R52 ;  /* 0x000000333b877223 */ /* 0x000fe20000000034 */
[C---:B-1----:R-:W-:Y:S01]  /*4ce0*/  FFMA R52, R20.reuse, R48, R139 ;  /* 0x0000003014347223 */ /* 0x042fe2000000008b */
        /* <DEDUP_REMOVED lines=84> */
[C---:B---3--:R-:W-:Y:S01]  /*5230*/  FFMA R22, R24.reuse, R40, R87 ;  /* 0x0000002818167223 */ /* 0x048fe20000000057 */
[C---:B------:R-:W-:Y:S01]  /*5240*/  FFMA R20, R24.reuse, R36, R85 ;  /* 0x0000002418147223 */ /* 0x040fe20000000055 */
[C---:B------:R-:W-:Y:S01]  /*5250*/  FFMA R52, R24.reuse, R48, R163 ;  /* 0x0000003018347223 */ /* 0x040fe200000000a3 */
[-C--:B------:R-:W-:Y:S01]  /*5260*/  FFMA R24, R24, R44.reuse, R165 ;  /* 0x0000002c18187223 */ /* 0x080fe200000000a5 */
[----:B------:R-:W-:Y:S01]  /*5270*/  FFMA R159, R23, R51, R54 ;  /* 0x00000033179f7223 */ /* 0x000fe20000000036 */
[C---:B------:R-:W-:Y:S01]  /*5280*/  FFMA R55, R25.reuse, R41, R22 ;  /* 0x0000002919377223 */ /* 0x040fe20000000016 */
[C---:B------:R-:W-:Y:S01]  /*5290*/  FFMA R53, R25.reuse, R49, R52 ;  /* 0x0000003119357223 */ /* 0x040fe20000000034 */
[C---:B------:R-:W-:Y:S01]  /*52a0*/  FFMA R57, R25.reuse, R37, R20 ;  /* 0x0000002519397223 */ /* 0x040fe20000000014 */
[-C--:B------:R-:W-:Y:S01]  /*52b0*/  FFMA R25, R25, R45.reuse, R24 ;  /* 0x0000002d19197223 */ /* 0x080fe20000000018 */
[----:B------:R-:W3:Y:S01]  /*52c0*/  LDS.128 R20, [R120.X4+UR5+0x21b0] ;  /* 0x0021b00578147984 */ /* 0x000ee20008004c00 */
[----:B------:R-:W-:Y:S01]  /*52d0*/  FFMA R64, R64, R44, R133 ;  /* 0x0000002c40407223 */ /* 0x000fe20000000085 */
[C---:B------:R-:W-:Y:S01]  /*52e0*/  FFMA R54, R26.reuse, R50, R53 ;  /* 0x000000321a367223 */ /* 0x040fe20000000035 */
[C---:B------:R-:W-:Y:S01]  /*52f0*/  FFMA R52, R26.reuse, R42, R55 ;  /* 0x0000002a1a347223 */ /* 0x040fe20000000037 */
[C---:B------:R-:W-:Y:S01]  /*5300*/  FFMA R24, R26.reuse, R38, R57 ;  /* 0x000000261a187223 */ /* 0x040fe20000000039 */
[-C--:B------:R-:W-:Y:S01]  /*5310*/  FFMA R26, R26, R46.reuse, R25 ;  /* 0x0000002e1a1a7223 */ /* 0x080fe20000000019 */
[----:B------:R-:W-:Y:S01]  /*5320*/  FFMA R65, R65, R45, R64 ;  /* 0x0000002d41417223 */ /* 0x000fe20000000040 */
[C---:B------:R-:W-:Y:S01]  /*5330*/  FFMA R163, R27.reuse, R51, R54 ;  /* 0x000000331ba37223 */ /* 0x040fe20000000036 */
[C---:B------:R-:W-:Y:S01]  /*5340*/  FFMA R87, R27.reuse, R43, R52 ;  /* 0x0000002b1b577223 */ /* 0x040fe20000000034 */
[C---:B------:R-:W-:Y:S01]  /*5350*/  FFMA R85, R27.reuse, R39, R24 ;  /* 0x000000271b557223 */ /* 0x040fe20000000018 */
[----:B------:R-:W-:Y:S01]  /*5360*/  FFMA R66, R66, R46, R65 ;  /* 0x0000002e42427223 */ /* 0x000fe20000000041 */
[-C--:B------:R-:W-:Y:S01]  /*5370*/  FFMA R165, R27, R47.reuse, R26 ;  /* 0x0000002f1ba57223 */ /* 0x080fe2000000001a */
[C---:B-1----:R-:W-:Y:S01]  /*5380*/  FFMA R68, R28.reuse, R36, R68 ;  /* 0x000000241c447223 */ /* 0x042fe20000000044 */
[----:B------:R-:W1:Y:S01]  /*5390*/  LDS.128 R24, [R120.X4+UR5+0x3030] ;  /* 0x0030300578187984 */ /* 0x000e620008004c00 */
        /* <DEDUP_REMOVED lines=14> */
[----:B------:R-:W4:Y:S01]  /*5480*/  LDS.128 R56, [R120.X4+UR5+0x3130] ;  /* 0x0031300578387984 */ /* 0x000f220008004c00 */
[C---:B--2---:R-:W-:Y:S01]  /*5490*/  FFMA R82, R32.reuse, R48, R82 ;  /* 0x0000003020527223 */ /* 0x044fe20000000052 */
[C---:B------:R-:W-:Y:S01]  /*54a0*/  FFMA R80, R32.reuse, R40, R80 ;  /* 0x0000002820507223 */ /* 0x040fe20000000050 */
[C---:B------:R-:W-:Y:S01]  /*54b0*/  FFMA R74, R32.reuse, R36, R74 ;  /* 0x00000024204a7223 */ /* 0x040fe2000000004a */
        /* <DEDUP_REMOVED lines=8> */
[-C--:B------:R-:W-:Y:S01]  /*5540*/  FFMA R33, R33, R45.reuse, R86 ;  /* 0x0000002d21217223 */ /* 0x080fe20000000056 */
[C---:B---3--:R-:W-:Y:S01]  /*5550*/  FFMA R94, R20.reuse, R44, R94 ;  /* 0x0000002c145e7223 */ /* 0x048fe2000000005e */
[C---:B------:R-:W-:Y:S01]  /*5560*/  FFMA R92, R20.reuse, R48, R92 ;  /* 0x00000030145c7223 */ /* 0x040fe2000000005c */
[C---:B------:R-:W-:Y:S01]  /*5570*/  FFMA R90, R20.reuse, R40, R90 ;  /* 0x00000028145a7223 */ /* 0x040fe2000000005a */
[----:B------:R-:W-:Y:S01]  /*5580*/  FFMA R88, R20, R36, R88 ;  /* 0x0000002414587223 */ /* 0x000fe20000000058 */
        /* <DEDUP_REMOVED lines=13> */
[----:B------:R-:W1:Y:S01]  /*5660*/  LDS.128 R60, [R120.X4+UR5+0x31b0] ;  /* 0x0031b005783c7984 */ /* 0x000e620008004c00 */
[C---:B------:R-:W-:Y:S01]  /*5670*/  FFMA R92, R23.reuse, R51, R92 ;  /* 0x00000033175c7223 */ /* 0x040fe2000000005c */
[C---:B------:R-:W-:Y:S01]  /*5680*/  FFMA R90, R23.reuse, R43, R90 ;  /* 0x0000002b175a7223 */ /* 0x040fe2000000005a */
[C---:B------:R-:W-:Y:S01]  /*5690*/  FFMA R88, R23.reuse, R39, R88 ;  /* 0x0000002717587223 */ /* 0x040fe20000000058 */
[----:B------:R-:W-:Y:S01]  /*56a0*/  FFMA R94, R23, R47, R94 ;  /* 0x0000002f175e7223 */ /* 0x000fe2000000005e */
[C---:B------:R-:W-:Y:S01]  /*56b0*/  FFMA R102, R24.reuse, R44, R102 ;  /* 0x0000002c18667223 */ /* 0x040fe20000000066 */
[-C--:B------:R-:W-:Y:S01]  /*56c0*/  FFMA R96, R24, R36.reuse, R96 ;  /* 0x0000002418607223 */ /* 0x080fe20000000060 */
[C---:B------:R-:W-:Y:S01]  /*56d0*/  FFMA R21, R25.reuse, R49, R100 ;  /* 0x0000003119157223 */ /* 0x040fe20000000064 */
[C---:B------:R-:W-:Y:S01]  /*56e0*/  FFMA R23, R25.reuse, R41, R98 ;  /* 0x0000002919177223 */ /* 0x040fe20000000062 */
[C---:B----4-:R-:W-:Y:S01]  /*56f0*/  FFMA R104, R64.reuse, R36, R104 ;  /* 0x0000002440687223 */ /* 0x050fe20000000068 */
[----:B------:R-:W-:Y:S01]  /*5700*/  FFMA R106, R64, R40, R106 ;  /* 0x00000028406a7223 */ /* 0x000fe2000000006a */
[C---:B------:R-:W-:Y:S01]  /*5710*/  FFMA R29, R25.reuse, R45, R102 ;  /* 0x0000002d191d7223 */ /* 0x040fe20000000066 */
[-C--:B------:R-:W-:Y:S01]  /*5720*/  FFMA R25, R25, R37.reuse, R96 ;  /* 0x0000002519197223 */ /* 0x080fe20000000060 */
[C---:B------:R-:W-:Y:S01]  /*5730*/  FFMA R100, R26.reuse, R50, R21 ;  /* 0x000000321a647223 */ /* 0x040fe20000000015 */
[----:B------:R-:W-:Y:S01]  /*5740*/  FFMA R98, R26, R42, R23 ;  /* 0x0000002a1a627223 */ /* 0x000fe20000000017 */
[----:B------:R-:W-:Y:S01]  /*5750*/  FFMA R110, R64, R44, R110 ;  /* 0x0000002c406e7223 */ /* 0x000fe2000000006e */
[C---:B------:R-:W-:Y:S01]  /*5760*/  FFMA R23, R65.reuse, R37, R104 ;  /* 0x0000002541177223 */ /* 0x040fe20000000068 */
[C---:B------:R-:W-:Y:S01]  /*5770*/  FFMA R21, R65.reuse, R41, R106 ;  /* 0x0000002941157223 */ /* 0x040fe2000000006a */
[-C--:B------:R-:W-:Y:S01]  /*5780*/  FFMA R96, R26, R38.reuse, R25 ;  /* 0x000000261a607223 */ /* 0x080fe20000000019 */
[----:B------:R-:W-:Y:S01]  /*5790*/  FFMA R25, R65, R45, R110 ;  /* 0x0000002d41197223 */ /* 0x000fe2000000006e */
[----:B------:R-:W-:Y:S01]  /*57a0*/  FFMA R74, R34, R38, R53 ;  /* 0x00000026224a7223 */ /* 0x000fe20000000035 */
[----:B------:R-:W-:Y:S01]  /*57b0*/  FFMA R102, R26, R46, R29 ;  /* 0x0000002e1a667223 */ /* 0x000fe2000000001d */
[----:B------:R-:W-:Y:S01]  /*57c0*/  FFMA R108, R64, R48, R108 ;  /* 0x00000030406c7223 */ /* 0x000fe2000000006c */
[C---:B------:R-:W-:Y:S01]  /*57d0*/  FFMA R104, R66.reuse, R38, R23 ;  /* 0x0000002642687223 */ /* 0x040fe20000000017 */
[C---:B------:R-:W-:Y:S01]  /*57e0*/  FFMA R106, R66.reuse, R42, R21 ;  /* 0x0000002a426a7223 */ /* 0x040fe20000000015 */
[----:B------:R-:W-:Y:S01]  /*57f0*/  LDS.128 R52, [R120.X4+UR5+0x40] ;  /* 0x0000400578347984 */ /* 0x000fe20008004c00 */
[C---:B------:R-:W-:Y:S01]  /*5800*/  FFMA R100, R27.reuse, R51, R100 ;  /* 0x000000331b647223 */ /* 0x040fe20000000064 */
[C---:B------:R-:W-:Y:S01]  /*5810*/  FFMA R98, R27.reuse, R43, R98 ;  /* 0x0000002b1b627223 */ /* 0x040fe20000000062 */
[C---:B------:R-:W-:Y:S01]  /*5820*/  FFMA R96, R27.reuse, R39, R96 ;  /* 0x000000271b607223 */ /* 0x040fe20000000060 */
[----:B------:R-:W-:Y:S01]  /*5830*/  LDS.128 R20, [R125+0xc0] ;  /* 0x0000c0007d147984 */ /* 0x000fe20000000c00 */
[----:B------:R-:W-:Y:S01]  /*5840*/  FFMA R102, R27, R47, R102 ;  /* 0x0000002f1b667223 */ /* 0x000fe20000000066 */
[----:B------:R-:W-:Y:S01]  /*5850*/  FFMA R65, R65, R49, R108 ;  /* 0x0000003141417223 */ /* 0x000fe2000000006c */
[----:B------:R-:W-:Y:S01]  /*5860*/  FFMA R110, R66, R46, R25 ;  /* 0x0000002e426e7223 */ /* 0x000fe20000000019 */
[----:B------:R-:W2:Y:S01]  /*5870*/  LDS.128 R28, [R125+0x40] ;  /* 0x000040007d1c7984 */ /* 0x000ea20000000c00 */
[----:B------:R-:W-:Y:S01]  /*5880*/  FFMA R64, R56, R36, R97 ;  /* 0x0000002438407223 */ /* 0x000fe20000000061 */
[----:B------:R-:W-:Y:S01]  /*5890*/  FFMA R108, R66, R50, R65 ;  /* 0x00000032426c7223 */ /* 0x000fe20000000041 */
[C---:B------:R-:W-:Y:S01]  /*58a0*/  FFMA R66, R56.reuse, R40, R99 ;  /* 0x0000002838427223 */ /* 0x040fe20000000063 */
[----:B------:R-:W3:Y:S01]  /*58b0*/  LDS.128 R24, [R125+0x140] ;  /* 0x000140007d187984 */ /* 0x000ee20000000c00 */
        /* <DEDUP_REMOVED lines=35> */
[C---:B--2---:R-:W-:Y:S01]  /*5af0*/  FFMA R36, R52.reuse, R28, R95 ;  /* 0x0000001c34247223 */ /* 0x044fe2000000005f */
[C---:B------:R-:W-:Y:S01]  /*5b00*/  FFMA R93, R63.reuse, R39, R38 ;  /* 0x000000273f5d7223 */ /* 0x040fe20000000026 */
[----:B------:R-:W-:Y:S01]  /*5b10*/  FFMA R38, R52, R20, R101 ;  /* 0x0000001434267223 */ /* 0x000fe20000000065 */
[----:B------:R-:W-:Y:S01]  /*5b20*/  FFMA R46, R62, R46, R45 ;  /* 0x0000002e3e2e7223 */ /* 0x000fe2000000002d */
[----:B------:R-:W-:Y:S01]  /*5b30*/  FFMA R79, R63, R43, R42 ;  /* 0x0000002b3f4f7223 */ /* 0x000fe2000000002a */
[----:B---3--:R-:W-:Y:S01]  /*5b40*/  FFMA R40, R52, R24, R127 ;  /* 0x0000001834287223 */ /* 0x008fe2000000007f */
[C---:B------:R-:W-:Y:S01]  /*5b50*/  FFMA R43, R53.reuse, R21, R38 ;  /* 0x00000015352b7223 */ /* 0x040fe20000000026 */
[C---:B------:R-:W-:Y:S01]  /*5b60*/  FFMA R45, R53.reuse, R29, R36 ;  /* 0x0000001d352d7223 */ /* 0x040fe20000000024 */
[----:B------:R-:W-:Y:S01]  /*5b70*/  FFMA R50, R62, R50, R49 ;  /* 0x000000323e327223 */ /* 0x000fe20000000031 */
[----:B------:R-:W2:Y:S01]  /*5b80*/  LDS.128 R36, [R120.X4+UR5+0x1c0] ;  /* 0x0001c00578247984 */ /* 0x000ea20008004c00 */
[----:B------:R-:W-:Y:S01]  /*5b90*/  FFMA R41, R53, R25, R40 ;  /* 0x0000001935297223 */ /* 0x000fe20000000028 */
[C---:B------:R-:W-:Y:S01]  /*5ba0*/  FFMA R42, R54.reuse, R22, R43 ;  /* 0x00000016362a7223 */ /* 0x040fe2000000002b */
[C---:B------:R-:W-:Y:S01]  /*5bb0*/  FFMA R40, R54.reuse, R30, R45 ;  /* 0x0000001e36287223 */ /* 0x040fe2000000002d */
[----:B------:R-:W-:Y:S01]  /*5bc0*/  FFMA R103, R63, R47, R46 ;  /* 0x0000002f3f677223 */ /* 0x000fe2000000002e */
[----:B------:R-:W-:Y:S01]  /*5bd0*/  FFMA R44, R54, R26, R41 ;  /* 0x0000001a362c7223 */ /* 0x000fe20000000029 */
[C---:B------:R-:W-:Y:S01]  /*5be0*/  FFMA R101, R55.reuse, R23, R42 ;  /* 0x0000001737657223 */ /* 0x040fe2000000002a */
[C---:B------:R-:W-:Y:S01]  /*5bf0*/  FFMA R95, R55.reuse, R31, R40 ;  /* 0x0000001f375f7223 */ /* 0x040fe20000000028 */
[C---:B----4-:R-:W-:Y:S01]  /*5c00*/  FFMA R42, R64.reuse, R24, R107 ;  /* 0x00000018402a7223 */ /* 0x050fe2000000006b */
[C---:B------:R-:W-:Y:S01]  /*5c10*/  FFMA R40, R64.reuse, R20, R105 ;  /* 0x0000001440287223 */ /* 0x040fe20000000069 */
[----:B------:R-:W-:Y:S01]  /*5c20*/  FFMA R127, R55, R27, R44 ;  /* 0x0000001b377f7223 */ /* 0x000fe2000000002c */
[-C--:B------:R-:W-:Y:S01]  /*5c30*/  FFMA R44, R64, R32.reuse, R131 ;  /* 0x00000020402c7223 */ /* 0x080fe20000000083 */
[C---:B------:R-:W-:Y:S01]  /*5c40*/  FFMA R47, R65.reuse, R25, R42 ;  /* 0x00000019412f7223 */ /* 0x040fe2000000002a */
[C---:B------:R-:W-:Y:S01]  /*5c50*/  FFMA R49, R65.reuse, R21, R40 ;  /* 0x0000001541317223 */ /* 0x040fe20000000028 */
[----:B------:R-:W-:Y:S01]  /*5c60*/  FFMA R52, R52, R32, R129 ;  /* 0x0000002034347223 */ /* 0x000fe20000000081 */
[----:B------:R-:W3:Y:S01]  /*5c70*/  LDS.128 R40, [R120.X4+UR5+0x1040] ;  /* 0x0010400578287984 */ /* 0x000ee20008004c00 */
[-C--:B------:R-:W-:Y:S01]  /*5c80*/  FFMA R45, R65, R33.reuse, R44 ;  /* 0x00000021412d7223 */ /* 0x080fe2000000002c */
[C---:B------:R-:W-:Y:S01]  /*5c90*/  FFMA R46, R66.reuse, R26, R47 ;  /* 0x0000001a422e7223 */ /* 0x040fe2000000002f */
[C---:B------:R-:W-:Y:S01]  /*5ca0*/  FFMA R44, R66.reuse, R22, R49 ;  /* 0x00000016422c7223 */ /* 0x040fe20000000031 */
[----:B------:R-:W-:Y:S01]  /*5cb0*/  FFMA R53, R53, R33, R52 ;  /* 0x0000002135357223 */ /* 0x000fe20000000034 */
[----:B------:R-:W-:Y:S01]  /*5cc0*/  FFMA R48, R66, R34, R45 ;  /* 0x0000002242307223 */ /* 0x000fe2000000002d */
[C---:B------:R-:W-:Y:S01]  /*5cd0*/  FFMA R107, R67.reuse, R27, R46 ;  /* 0x0000001b436b7223 */ /* 0x040fe2000000002e */
[----:B------:R-:W-:Y:S01]  /*5ce0*/  FFMA R105, R67, R23, R44 ;  /* 0x0000001743697223 */ /* 0x000fe2000000002c */
[C---:B-1----:R-:W-:Y:S01]  /*5cf0*/  FFMA R46, R56.reuse, R24, R91 ;  /* 0x00000018382e7223 */ /* 0x042fe2000000005b */
        /* <DEDUP_REMOVED lines=13> */
[----:B------:R-:W-:Y:S01]  /*5dd0*/  FFMA R52, R58, R34, R49 ;  /* 0x000000223a347223 */ /* 0x000fe20000000031 */
[C---:B------:R-:W-:Y:S01]  /*5de0*/  FFMA R91, R59.reuse, R27, R50 ;  /* 0x0000001b3b5b7223 */ /* 0x040fe20000000032 */
[C---:B------:R-:W-:Y:S01]  /*5df0*/  FFMA R89, R59.reuse, R23, R48 ;  /* 0x000000173b597223 */ /* 0x040fe20000000030 */
[C---:B--2---:R-:W-:Y:S01]  /*5e00*/  FFMA R50, R36.reuse, R24, R111 ;  /* 0x0000001824327223 */ /* 0x044fe2000000006f */
[-C--:B------:R-:W-:Y:S01]  /*5e10*/  FFMA R135, R59, R35.reuse, R52 ;  /* 0x000000233b877223 */ /* 0x080fe20000000034 */
[C---:B------:R-:W-:Y:S01]  /*5e20*/  FFMA R52, R36.reuse, R32, R139 ;  /* 0x0000002024347223 */ /* 0x040fe2000000008b */
[C---:B------:R-:W-:Y:S01]  /*5e30*/  FFMA R48, R36.reuse, R20, R109 ;  /* 0x0000001424307223 */ /* 0x040fe2000000006d */
[----:B------:R-:W-:Y:S01]  /*5e40*/  FFMA R36, R36, R28, R141 ;  /* 0x0000001c24247223 */ /* 0x000fe2000000008d */
        /* <DEDUP_REMOVED lines=81> */
[C---:B-1----:R-:W-:Y:S01]  /*6360*/  FFMA R38, R40.reuse, R24, R87 ;  /* 0x0000001828267223 */ /* 0x042fe20000000057 */
[C---:B------:R-:W-:Y:S01]  /*6370*/  FFMA R36, R40.reuse, R20, R85 ;  /* 0x0000001428247223 */ /* 0x040fe20000000055 */
[----:B------:R-:W1:Y:S01]  /*6380*/  LDS.128 R48, [R120.X4+UR5+0x2140] ;  /* 0x0021400578307984 */ /* 0x000e620008004c00 */
[----:B------:R-:W-:Y:S01]  /*6390*/  FFMA R157, R39, R27, R52 ;  /* 0x0000001b279d7223 */ /* 0x000fe20000000034 */
[C---:B------:R-:W-:Y:S01]  /*63a0*/  FFMA R55, R41.reuse, R25, R38 ;  /* 0x0000001929377223 */ /* 0x040fe20000000026 */
[C---:B------:R-:W-:Y:S01]  /*63b0*/  FFMA R57, R41.reuse, R21, R36 ;  /* 0x0000001529397223 */ /* 0x040fe20000000024 */
[----:B------:R-:W-:Y:S01]  /*63c0*/  FFMA R52, R40, R32, R163 ;  /* 0x0000002028347223 */ /* 0x000fe200000000a3 */
[----:B------:R-:W3:Y:S01]  /*63d0*/  LDS.128 R36, [R120.X4+UR5+0x21c0] ;  /* 0x0021c00578247984 */ /* 0x000ee20008004c00 */
[-C--:B------:R-:W-:Y:S01]  /*63e0*/  FFMA R64, R64, R28.reuse, R133 ;  /* 0x0000001c40407223 */ /* 0x080fe20000000085 */
[----:B------:R-:W-:Y:S01]  /*63f0*/  FFMA R40, R40, R28, R165 ;  /* 0x0000001c28287223 */ /* 0x000fe200000000a5 */
[----:B------:R-:W-:Y:S01]  /*6400*/  FFMA R53, R41, R33, R52 ;  /* 0x0000002129357223 */ /* 0x000fe20000000034 */
[C---:B------:R-:W-:Y:S01]  /*6410*/  FFMA R52, R42.reuse, R26, R55 ;  /* 0x0000001a2a347223 */ /* 0x040fe20000000037 */
[-C--:B------:R-:W-:Y:S01]  /*6420*/  FFMA R65, R65, R29.reuse, R64 ;  /* 0x0000001d41417223 */ /* 0x080fe20000000040 */
[----:B------:R-:W-:Y:S01]  /*6430*/  FFMA R41, R41, R29, R40 ;  /* 0x0000001d29297223 */ /* 0x000fe20000000028 */
[----:B------:R-:W-:Y:S01]  /*6440*/  FFMA R54, R42, R34, R53 ;  /* 0x000000222a367223 */ /* 0x000fe20000000035 */
[C---:B------:R-:W-:Y:S01]  /*6450*/  FFMA R87, R43.reuse, R27, R52 ;  /* 0x0000001b2b577223 */ /* 0x040fe20000000034 */
[----:B------:R-:W-:Y:S01]  /*6460*/  FFMA R66, R66, R30, R65 ;  /* 0x0000001e42427223 */ /* 0x000fe20000000041 */
[C---:B------:R-:W-:Y:S01]  /*6470*/  FFMA R40, R42.reuse, R22, R57 ;  /* 0x000000162a287223 */ /* 0x040fe20000000039 */
[----:B------:R-:W-:Y:S01]  /*6480*/  FFMA R163, R43, R35, R54 ;  /* 0x000000232ba37223 */ /* 0x000fe20000000036 */
[----:B------:R-:W-:Y:S01]  /*6490*/  FFMA R42, R42, R30, R41 ;  /* 0x0000001e2a2a7223 */ /* 0x000fe20000000029 */
[----:B------:R-:W4:Y:S01]  /*64a0*/  LDS.128 R52, [R120.X4+UR5+0x3040] ;  /* 0x0030400578347984 */ /* 0x000f220008004c00 */
[----:B------:R-:W-:Y:S01]  /*64b0*/  FFMA R133, R67, R31, R66 ;  /* 0x0000001f43857223 */ /* 0x000fe20000000042 */
[C---:B------:R-:W-:Y:S01]  /*64c0*/  FFMA R85, R43.reuse, R23, R40 ;  /* 0x000000172b557223 */ /* 0x040fe20000000028 */
[-C--:B------:R-:W-:Y:S01]  /*64d0*/  FFMA R165, R43, R31.reuse, R42 ;  /* 0x0000001f2ba57223 */ /* 0x080fe2000000002a */
[----:B------:R-:W4:Y:S01]  /*64e0*/  LDS.128 R64, [R120.X4+UR5+0x30c0] ;  /* 0x0030c00578407984 */ /* 0x000f220008004c00 */
[----:B------:R-:W-:-:S03]  /*64f0*/  FFMA R137, R59, R31, R58 ;  /* 0x0000001f3b897223 */ /* 0x000fc6000000003a */
[----:B------:R-:W-:Y:S01]  /*6500*/  LDS.128 R60, [R125+0x1d0] ;  /* 0x0001d0007d3c7984 */ /* 0x000fe20000000c00 */
[C---:B--2---:R-:W-:Y:S01]  /*6510*/  FFMA R76, R44.reuse, R32, R76 ;  /* 0x000000202c4c7223 */ /* 0x044fe2000000004c */
[C---:B------:R-:W-:Y:S01]  /*6520*/  FFMA R70, R44.reuse, R24, R70 ;  /* 0x000000182c467223 */ /* 0x040fe20000000046 */
[C---:B------:R-:W-:Y:S01]  /*6530*/  FFMA R68, R44.reuse, R20, R68 ;  /* 0x000000142c447223 */ /* 0x040fe20000000044 */
[----:B------:R-:W-:Y:S01]  /*6540*/  FFMA R78, R44, R28, R78 ;  /* 0x0000001c2c4e7223 */ /* 0x000fe2000000004e */
[C---:B------:R-:W-:Y:S01]  /*6550*/  FFMA R41, R45.reuse, R33, R76 ;  /* 0x000000212d297223 */ /* 0x040fe2000000004c */
[----:B------:R-:W-:Y:S01]  /*6560*/  FFMA R43, R45, R25, R70 ;  /* 0x000000192d2b7223 */ /* 0x000fe20000000046 */
[C---:B-1----:R-:W-:Y:S01]  /*6570*/  FFMA R82, R48.reuse, R32, R82 ;  /* 0x0000002030527223 */ /* 0x042fe20000000052 */
[----:B------:R-:W-:Y:S01]  /*6580*/  FFMA R80, R48, R24, R80 ;  /* 0x0000001830507223 */ /* 0x000fe20000000050 */
[C---:B------:R-:W-:Y:S01]  /*6590*/  FFMA R76, R46.reuse, R34, R41 ;  /* 0x000000222e4c7223 */ /* 0x040fe20000000029 */
[----:B------:R-:W-:Y:S01]  /*65a0*/  FFMA R70, R46, R26, R43 ;  /* 0x0000001a2e467223 */ /* 0x000fe2000000002b */
[C---:B------:R-:W-:Y:S01]  /*65b0*/  FFMA R41, R49.reuse, R33, R82 ;  /* 0x0000002131297223 */ /* 0x040fe20000000052 */
[----:B------:R-:W-:Y:S01]  /*65c0*/  FFMA R43, R49, R25, R80 ;  /* 0x00000019312b7223 */ /* 0x000fe20000000050 */
[C---:B---3--:R-:W-:Y:S01]  /*65d0*/  FFMA R92, R36.reuse, R32, R92 ;  /* 0x00000020245c7223 */ /* 0x048fe2000000005c */
[----:B------:R-:W-:Y:S01]  /*65e0*/  FFMA R90, R36, R24, R90 ;  /* 0x00000018245a7223 */ /* 0x000fe2000000005a */
[C---:B------:R-:W-:Y:S01]  /*65f0*/  FFMA R82, R50.reuse, R34, R41 ;  /* 0x0000002232527223 */ /* 0x040fe20000000029 */
[----:B------:R-:W-:Y:S01]  /*6600*/  FFMA R80, R50, R26, R43 ;  /* 0x0000001a32507223 */ /* 0x000fe2000000002b */
[C---:B------:R-:W-:Y:S01]  /*6610*/  FFMA R41, R37.reuse, R33, R92 ;  /* 0x0000002125297223 */ /* 0x040fe2000000005c */
[----:B------:R-:W-:Y:S01]  /*6620*/  FFMA R43, R37, R25, R90 ;  /* 0x00000019252b7223 */ /* 0x000fe2000000005a */
[C---:B------:R-:W-:Y:S01]  /*6630*/  FFMA R57, R45.reuse, R21, R68 ;  /* 0x000000152d397223 */ /* 0x040fe20000000044 */
[----:B------:R-:W-:Y:S01]  /*6640*/  FFMA R45, R45, R29, R78 ;  /* 0x0000001d2d2d7223 */ /* 0x000fe2000000004e */
[----:B------:R-:W-:Y:S01]  /*6650*/  FFMA R74, R48, R20, R74 ;  /* 0x00000014304a7223 */ /* 0x000fe2000000004a */
[C---:B------:R-:W-:Y:S01]  /*6660*/  FFMA R92, R38.reuse, R34, R41 ;  /* 0x00000022265c7223 */ /* 0x040fe20000000029 */
[----:B------:R-:W-:Y:S01]  /*6670*/  FFMA R90, R38, R26, R43 ;  /* 0x0000001a265a7223 */ /* 0x000fe2000000002b */
[----:B------:R-:W-:Y:S01]  /*6680*/  FFMA R78, R46, R30, R45 ;  /* 0x0000001e2e4e7223 */ /* 0x000fe2000000002d */
[----:B------:R-:W1:Y:S01]  /*6690*/  LDS.128 R40, [R120.X4+UR5+0x3140] ;  /* 0x0031400578287984 */ /* 0x000e620008004c00 */
[----:B------:R-:W-:Y:S01]  /*66a0*/  FFMA R45, R49, R21, R74 ;  /* 0x00000015312d7223 */ /* 0x000fe2000000004a */
[C---:B------:R-:W-:Y:S01]  /*66b0*/  FFMA R94, R36.reuse, R28, R94 ;  /* 0x0000001c245e7223 */ /* 0x040fe2000000005e */
[----:B------:R-:W-:Y:S01]  /*66c0*/  FFMA R88, R36, R20, R88 ;  /* 0x0000001424587223 */ /* 0x000fe20000000058 */
[----:B----4-:R-:W-:Y:S01]  /*66d0*/  FFMA R102, R52, R28, R102 ;  /* 0x0000001c34667223 */ /* 0x010fe20000000066 */
[-C--:B------:R-:W-:Y:S01]  /*66e0*/  FFMA R74, R50, R22.reuse, R45 ;  /* 0x00000016324a7223 */ /* 0x080fe2000000002d */
[C---:B------:R-:W-:Y:S01]  /*66f0*/  FFMA R45, R37.reuse, R29, R94 ;  /* 0x0000001d252d7223 */ /* 0x040fe2000000005e */
[----:B------:R-:W-:Y:S01]  /*6700*/  FFMA R37, R37, R21, R88 ;  /* 0x0000001525257223 */ /* 0x000fe20000000058 */
[----:B------:R-:W-:Y:S01]  /*6710*/  FFMA R68, R46, R22, R57 ;  /* 0x000000162e447223 */ /* 0x000fe20000000039 */
[----:B------:R-:W-:Y:S01]  /*6720*/  FFMA R86, R48, R28, R86 ;  /* 0x0000001c30567223 */ /* 0x000fe20000000056 */
[C---:B------:R-:W-:Y:S01]  /*6730*/  FFMA R94, R38.reuse, R30, R45 ;  /* 0x0000001e265e7223 */ /* 0x040fe2000000002d */
[----:B------:R-:W-:Y:S01]  /*6740*/  FFMA R45, R53, R29, R102 ;  /* 0x0000001d352d7223 */ /* 0x000fe20000000066 */
[----:B------:R-:W-:Y:S01]  /*6750*/  FFMA R88, R38, R22, R37 ;  /* 0x0000001626587223 */ /* 0x000fe20000000025 */
[C---:B------:R-:W-:Y:S01]  /*6760*/  FFMA R100, R52.reuse, R32, R100 ;  /* 0x0000002034647223 */ /* 0x040fe20000000064 */
[----:B------:R-:W-:Y:S01]  /*6770*/  FFMA R98, R52, R24, R98 ;  /* 0x0000001834627223 */ /* 0x000fe20000000062 */
[C---:B------:R-:W-:Y:S01]  /*6780*/  FFMA R76, R47.reuse, R35, R76 ;  /* 0x000000232f4c7223 */ /* 0x040fe2000000004c */
[C---:B------:R-:W-:Y:S01]  /*6790*/  FFMA R70, R47.reuse, R27, R70 ;  /* 0x0000001b2f467223 */ /* 0x040fe20000000046 */
[C---:B------:R-:W-:Y:S01]  /*67a0*/  FFMA R68, R47.reuse, R23, R68 ;  /* 0x000000172f447223 */ /* 0x040fe20000000044 */
[----:B------:R-:W-:Y:S01]  /*67b0*/  FFMA R78, R47, R31, R78 ;  /* 0x0000001f2f4e7223 */ /* 0x000fe2000000004e */
[----:B------:R-:W-:Y:S01]  /*67c0*/  FFMA R102, R54, R30, R45 ;  /* 0x0000001e36667223 */ /* 0x000fe2000000002d */
[----:B------:R-:W-:Y:S01]  /*67d0*/  FFMA R96, R52, R20, R96 ;  /* 0x0000001434607223 */ /* 0x000fe20000000060 */
[----:B------:R-:W2:Y:S01]  /*67e0*/  LDS.128 R44, [R120.X4+UR5+0x31c0] ;  /* 0x0031c005782c7984 */ /* 0x000ea20008004c00 */
        /* <DEDUP_REMOVED lines=32> */
[C---:B-1----:R-:W-:Y:S01]  /*69f0*/  FFMA R64, R40.reuse, R20, R97 ;  /* 0x0000001428407223 */ /* 0x042fe20000000061 */
[----:B------:R-:W-:Y:S01]  /*6a00*/  FFMA R72, R40, R32, R72 ;  /* 0x0000002028487223 */ /* 0x000fe20000000048 */
[----:B------:R-:W1:Y:S01]  /*6a10*/  LDS.128 R36, [R120.X4+UR5+0x50] ;  /* 0x0000500578247984 */ /* 0x000e620008004c00 */
        /* <DEDUP_REMOVED lines=40> */
[----:B------:R-:W-:Y:S01]  /*6ca0*/  LDS.128 R44, [R125+0x1e0] ;  /* 0x0001e0007d2c7984 */ /* 0x000fe20000000c00 */
[C---:B---3--:R-:W-:Y:S01]  /*6cb0*/  FFMA R22, R36.reuse, R52, R101 ;  /* 0x0000003424167223 */ /* 0x048fe20000000065 */
[C---:B------:R-:W-:Y:S01]  /*6cc0*/  FFMA R29, R37.reuse, R49, R20 ;  /* 0x00000031251d7223 */ /* 0x040fe20000000014 */
[C---:B----4-:R-:W-:Y:S02]  /*6cd0*/  FFMA R24, R36.reuse, R56, R127 ;  /* 0x0000003824187223 */ /* 0x050fe4000000007f */
        /* <DEDUP_REMOVED lines=17> */
[----:B------:R-:W3:Y:S01]  /*6df0*/  LDS.128 R24, [R120.X4+UR5+0x1050] ;  /* 0x0010500578187984 */ /* 0x000ee20008004c00 */
[----:B------:R-:W-:Y:S01]  /*6e00*/  FFMA R29, R65, R61, R28 ;  /* 0x0000003d411d7223 */ /* 0x000fe2000000001c */
[C---:B------:R-:W-:Y:S01]  /*6e10*/  FFMA R30, R66.reuse, R58, R31 ;  /* 0x0000003a421e7223 */ /* 0x040fe2000000001f */
[C---:B------:R-:W-:Y:S01]  /*6e20*/  FFMA R28, R66.reuse, R54, R33 ;  /* 0x00000036421c7223 */ /* 0x040fe20000000021 */
[----:B------:R-:W-:Y:S01]  /*6e30*/  FFMA R129, R39, R63, R38 ;  /* 0x0000003f27817223 */ /* 0x000fe20000000026 */
[----:B------:R-:W-:Y:S01]  /*6e40*/  FFMA R32, R66, R62, R29 ;  /* 0x0000003e42207223 */ /* 0x000fe2000000001d */
[C---:B------:R-:W-:Y:S01]  /*6e50*/  FFMA R107, R67.reuse, R59, R30 ;  /* 0x0000003b436b7223 */ /* 0x040fe2000000001e */
        /* <DEDUP_REMOVED lines=101> */
[C---:B--2---:R-:W-:Y:S01]  /*74b0*/  FFMA R22, R24.reuse, R56, R87 ;  /* 0x0000003818167223 */ /* 0x044fe20000000057 */
[C---:B------:R-:W-:Y:S01]  /*74c0*/  FFMA R20, R24.reuse, R52, R85 ;  /* 0x0000003418147223 */ /* 0x040fe20000000055 */
[----:B------:R-:W2:Y:S01]  /*74d0*/  LDS.128 R32, [R120.X4+UR5+0x2150] ;  /* 0x0021500578207984 */ /* 0x000ea20008004c00 */
        /* <DEDUP_REMOVED lines=22> */
[----:B------:R-:W-:Y:S01]  /*7640*/  FFMA R137, R43, R51, R42 ;  /* 0x000000332b897223 */ /* 0x000fe2000000002a */
[C---:B-1----:R-:W-:Y:S01]  /*7650*/  FFMA R76, R28.reuse, R60, R76 ;  /* 0x0000003c1c4c7223 */ /* 0x042fe2000000004c */
[C---:B------:R-:W-:Y:S01]  /*7660*/  FFMA R70, R28.reuse, R56, R70 ;  /* 0x000000381c467223 */ /* 0x040fe20000000046 */
[C---:B------:R-:W-:Y:S01]  /*7670*/  FFMA R68, R28.reuse, R52, R68 ;  /* 0x000000341c447223 */ /* 0x040fe20000000044 */
[----:B------:R-:W-:Y:S01]  /*7680*/  FFMA R78, R28, R48, R78 ;  /* 0x000000301c4e7223 */ /* 0x000fe2000000004e */
[C---:B------:R-:W-:Y:S01]  /*7690*/  FFMA R25, R29.reuse, R61, R76 ;  /* 0x0000003d1d197223 */ /* 0x040fe2000000004c */
[----:B------:R-:W-:Y:S01]  /*76a0*/  FFMA R27, R29, R57, R70 ;  /* 0x000000391d1b7223 */ /* 0x000fe20000000046 */
[C---:B--2---:R-:W-:Y:S01]  /*76b0*/  FFMA R82, R32.reuse, R60, R82 ;  /* 0x0000003c20527223 */ /* 0x044fe20000000052 */
        /* <DEDUP_REMOVED lines=16> */
[----:B------:R-:W1:Y:S01]  /*77c0*/  LDS.128 R24, [R120.X4+UR5+0x3150] ;  /* 0x0031500578187984 */ /* 0x000e620008004c00 */
[----:B------:R-:W-:Y:S01]  /*77d0*/  FFMA R78, R30, R50, R29 ;  /* 0x000000321e4e7223 */ /* 0x000fe2000000001d */
[-C--:B------:R-:W-:Y:S01]  /*77e0*/  FFMA R86, R32, R48.reuse, R86 ;  /* 0x0000003020567223 */ /* 0x080fe20000000056 */
[C---:B------:R-:W-:Y:S01]  /*77f0*/  FFMA R29, R33.reuse, R53, R74 ;  /* 0x00000035211d7223 */ /* 0x040fe2000000004a */
[C---:B------:R-:W-:Y:S01]  /*7800*/  FFMA R94, R20.reuse, R48, R94 ;  /* 0x00000030145e7223 */ /* 0x040fe2000000005e */
        /* <DEDUP_REMOVED lines=9> */
[C---:B------:R-:W-:Y:S01]  /*78a0*/  FFMA R80, R35.reuse, R59, R80 ;  /* 0x0000003b23507223 */ /* 0x040fe20000000050 */
[C---:B------:R-:W-:Y:S01]  /*78b0*/  FFMA R74, R35.reuse, R55, R74 ;  /* 0x00000037234a7223 */ /* 0x040fe2000000004a */
[----:B------:R-:W-:Y:S01]  /*78c0*/  FFMA R86, R35, R51, R86 ;  /* 0x0000003323567223 */ /* 0x000fe20000000056 */
[C---:B----4-:R-:W-:Y:S01]  /*78d0*/  FFMA R102, R36.reuse, R48, R102 ;  /* 0x0000003024667223 */ /* 0x050fe20000000066 */
[C---:B------:R-:W-:Y:S01]  /*78e0*/  FFMA R100, R36.reuse, R60, R100 ;  /* 0x0000003c24647223 */ /* 0x040fe20000000064 */
[C---:B------:R-:W-:Y:S01]  /*78f0*/  FFMA R98, R36.reuse, R56, R98 ;  /* 0x0000003824627223 */ /* 0x040fe20000000062 */
        /* <DEDUP_REMOVED lines=18> */
[----:B------:R-:W-:Y:S01]  /*7a20*/  FFMA R21, R65, R57, R106 ;  /* 0x0000003941157223 */ /* 0x000fe2000000006a */
[-C--:B------:R-:W-:Y:S01]  /*7a30*/  FFMA R68, R30, R54.reuse, R41 ;  /* 0x000000361e447223 */ /* 0x080fe20000000029 */
        /* <DEDUP_REMOVED lines=9> */
[----:B------:R-:W-:Y:S01]  /*7ad0*/  LDS.128 R28, [R125+0xe0] ;  /* 0x0000e0007d1c7984 */ /* 0x000fe20000000c00 */
[C---:B------:R-:W-:Y:S01]  /*7ae0*/  FFMA R100, R39.reuse, R63, R100 ;  /* 0x0000003f27647223 */ /* 0x040fe20000000064 */
[C---:B------:R-:W-:Y:S01]  /*7af0*/  FFMA R98, R39.reuse, R59, R98 ;  /* 0x0000003b27627223 */ /* 0x040fe20000000062 */
[C---:B------:R-:W-:Y:S01]  /*7b00*/  FFMA R96, R39.reuse, R55, R96 ;  /* 0x0000003727607223 */ /* 0x040fe20000000060 */
[----:B------:R-:W3:Y:S01]  /*7b10*/  LDS.128 R20, [R120.X4+UR5+0x60] ;  /* 0x0000600578147984 */ /* 0x000ee20008004c00 */
[----:B------:R-:W-:Y:S01]  /*7b20*/  FFMA R102, R39, R51, R102 ;  /* 0x0000003327667223 */ /* 0x000fe20000000066 */
[----:B------:R-:W-:Y:S01]  /*7b30*/  FFMA R65, R65, R61, R108 ;  /* 0x0000003d41417223 */ /* 0x000fe2000000006c */
[C---:B-1----:R-:W-:Y:S01]  /*7b40*/  FFMA R64, R24.reuse, R52, R97 ;  /* 0x0000003418407223 */ /* 0x042fe20000000061 */
[----:B------:R-:W1:Y:S01]  /*7b50*/  LDS.128 R40, [R125+0x60] ;  /* 0x000060007d287984 */ /* 0x000e620000000c00 */
[----:B------:R-:W-:Y:S01]  /*7b60*/  FFMA R72, R24, R60, R72 ;  /* 0x0000003c18487223 */ /* 0x000fe20000000048 */
        /* <DEDUP_REMOVED lines=39> */
[C---:B-1----:R-:W-:Y:S01]  /*7de0*/  FFMA R32, R20.reuse, R40, R95 ;  /* 0x0000002814207223 */ /* 0x042fe2000000005f */
[C---:B----4-:R-:W-:Y:S01]  /*7df0*/  FFMA R48, R20.reuse, R36, R127 ;  /* 0x0000002414307223 */ /* 0x050fe2000000007f */
[----:B------:R-:W-:Y:S01]  /*7e00*/  FFMA R20, R20, R44, R129 ;  /* 0x0000002c14147223 */ /* 0x000fe20000000081 */
[C---:B------:R-:W-:Y:S01]  /*7e10*/  FFMA R51, R21.reuse, R29, R34 ;  /* 0x0000001d15337223 */ /* 0x040fe20000000022 */
[C---:B------:R-:W-:Y:S01]  /*7e20*/  FFMA R53, R21.reuse, R41, R32 ;  /* 0x0000002915357223 */ /* 0x040fe20000000020 */
[C---:B------:R-:W-:Y:S01]  /*7e30*/  FFMA R49, R21.reuse, R37, R48 ;  /* 0x0000002515317223 */ /* 0x040fe20000000030 */
[----:B------:R-:W1:Y:S01]  /*7e40*/  LDS.128 R32, [R120.X4+UR5+0x1e0] ;  /* 0x0001e00578207984 */ /* 0x000e620008004c00 */
        /* <DEDUP_REMOVED lines=57> */
[C---:B---3--:R-:W-:Y:S01]  /*81e0*/  FFMA R34, R20.reuse, R36, R75 ;  /* 0x0000002414227223 */ /* 0x048fe2000000004b */
        /* <DEDUP_REMOVED lines=20> */
[----:B------:R-:W-:Y:S01]  /*8330*/  FFMA R156, R23, R43, R156 ;  /* 0x0000002b179c7223 */ /* 0x000fe2000000009c */
[C---:B------:R-:W-:Y:S01]  /*8340*/  FFMA R55, R49.reuse, R37, R22 ;  /* 0x0000002531377223 */ /* 0x040fe20000000016 */
[----:B------:R-:W-:Y:S01]  /*8350*/  FFMA R69, R49, R29, R20 ;  /* 0x0000001d31457223 */ /* 0x000fe20000000014 */
[C---:B------:R-:W-:Y:S01]  /*8360*/  FFMA R52, R48.reuse, R44, R147 ;  /* 0x0000002c30347223 */ /* 0x040fe20000000093 */
[----:B------:R-:W2:Y:S01]  /*8370*/  LDS.128 R20, [R120.X4+UR5+0x2060] ;  /* 0x0020600578147984 */ /* 0x000ea20008004c00 */
[----:B------:R-:W-:-:S02]  /*8380*/  FFMA R48, R48, R40, R149 ;  /* 0x0000002830307223 */ /* 0x000fc40000000095 */
        /* <DEDUP_REMOVED lines=36> */
[C---:B------:R-:W-:Y:S01]  /*85d0*/  FFMA R32, R34.reuse, R30, R77 ;  /* 0x0000001e22207223 */ /* 0x040fe2000000004d */
[----:B------:R-:W-:Y:S01]  /*85e0*/  FFMA R152, R27, R43, R152 ;  /* 0x0000002b1b987223 */ /* 0x000fe20000000098 */
[----:B------:R-:W-:Y:S01]  /*85f0*/  FFMA R34, R34, R42, R33 ;  /* 0x0000002a22227223 */ /* 0x000fe20000000021 */
[----:B------:R-:W3:Y:S01]  /*8600*/  LDS.128 R24, [R120.X4+UR5+0x2160] ;  /* 0x0021600578187984 */ /* 0x000ee20008004c00 */
        /* <DEDUP_REMOVED lines=66> */
[----:B------:R-:W-:Y:S01]  /*8a30*/  FFMA R107, R35, R47, R50 ;  /* 0x0000002f236b7223 */ /* 0x000fe20000000032 */
[----:B------:R-:W-:Y:S01]  /*8a40*/  FFMA R32, R34, R42, R49 ;  /* 0x0000002a22207223 */ /* 0x000fe20000000031 */
[----:B-1----:R-:W-:Y:S01]  /*8a50*/  FFMA R102, R52, R40, R102 ;  /* 0x0000002834667223 */ /* 0x002fe20000000066 */
        /* <DEDUP_REMOVED lines=9> */
[C---:B------:R-:W-:Y:S01]  /*8af0*/  FFMA R35, R53.reuse, R37, R98 ;  /* 0x0000002535237223 */ /* 0x040fe20000000062 */
[----:B------:R-:W-:Y:S01]  /*8b00*/  FFMA R32, R54, R42, R49 ;  /* 0x0000002a36207223 */ /* 0x000fe20000000031 */
[-C--:B------:R-:W-:Y:S01]  /*8b10*/  FFMA R53, R53, R29.reuse, R96 ;  /* 0x0000001d35357223 */ /* 0x080fe20000000060 */
[----:B------:R-:W1:Y:S01]  /*8b20*/  LDS.128 R48, [R120.X4+UR5+0x31e0] ;  /* 0x0031e00578307984 */ /* 0x000e620008004c00 */
[C---:B---3--:R-:W-:Y:S01]  /*8b30*/  FFMA R104, R20.reuse, R28, R104 ;  /* 0x0000001c14687223 */ /* 0x048fe20000000068 */
[C---:B------:R-:W-:Y:S01]  /*8b40*/  FFMA R106, R20.reuse, R36, R106 ;  /* 0x00000024146a7223 */ /* 0x040fe2000000006a */
[----:B------:R-:W-:Y:S01]  /*8b50*/  FFMA R110, R20, R40, R110 ;  /* 0x00000028146e7223 */ /* 0x000fe2000000006e */
[C---:B------:R-:W-:Y:S01]  /*8b60*/  FFMA R52, R54.reuse, R46, R33 ;  /* 0x0000002e36347223 */ /* 0x040fe20000000021 */
[----:B------:R-:W-:Y:S01]  /*8b70*/  FFMA R34, R54, R38, R35 ;  /* 0x0000002636227223 */ /* 0x000fe20000000023 */
[----:B------:R-:W-:Y:S01]  /*8b80*/  FFMA R108, R20, R44, R108 ;  /* 0x0000002c146c7223 */ /* 0x000fe2000000006c */
[C---:B------:R-:W-:Y:S01]  /*8b90*/  FFMA R35, R21.reuse, R29, R104 ;  /* 0x0000001d15237223 */ /* 0x040fe20000000068 */
[C---:B------:R-:W-:Y:S01]  /*8ba0*/  FFMA R33, R21.reuse, R37, R106 ;  /* 0x0000002515217223 */ /* 0x040fe2000000006a */
[-C--:B------:R-:W-:Y:S01]  /*8bb0*/  FFMA R54, R54, R30.reuse, R53 ;  /* 0x0000001e36367223 */ /* 0x080fe20000000035 */
[----:B------:R-:W-:Y:S01]  /*8bc0*/  FFMA R53, R21, R41, R110 ;  /* 0x0000002915357223 */ /* 0x000fe2000000006e */
[C---:B------:R-:W-:Y:S01]  /*8bd0*/  FFMA R103, R55.reuse, R39, R34 ;  /* 0x0000002737677223 */ /* 0x040fe20000000022 */
[----:B------:R-:W-:Y:S01]  /*8be0*/  FFMA R151, R55, R43, R32 ;  /* 0x0000002b37977223 */ /* 0x000fe20000000020 */
[----:B------:R-:W-:Y:S01]  /*8bf0*/  FFMA R21, R21, R45, R108 ;  /* 0x0000002d15157223 */ /* 0x000fe2000000006c */
[C---:B------:R-:W-:Y:S01]  /*8c00*/  FFMA R20, R22.reuse, R30, R35 ;  /* 0x0000001e16147223 */ /* 0x040fe20000000023 */
[C---:B------:R-:W-:Y:S01]  /*8c10*/  FFMA R68, R22.reuse, R38, R33 ;  /* 0x0000002616447223 */ /* 0x040fe20000000021 */
[----:B------:R-:W-:Y:S01]  /*8c20*/  LDS.128 R108, [R120.X4+UR5+0x70] ;  /* 0x00007005786c7984 */ /* 0x000fe20008004c00 */
[C---:B------:R-:W-:Y:S01]  /*8c30*/  FFMA R105, R55.reuse, R47, R52 ;  /* 0x0000002f37697223 */ /* 0x040fe20000000034 */
[-C--:B------:R-:W-:Y:S01]  /*8c40*/  FFMA R101, R55, R31.reuse, R54 ;  /* 0x0000001f37657223 */ /* 0x080fe20000000036 */
[C---:B------:R-:W-:Y:S01]  /*8c50*/  FFMA R98, R22.reuse, R42, R53 ;  /* 0x0000002a16627223 */ /* 0x040fe20000000035 */
[----:B------:R-:W3:Y:S01]  /*8c60*/  LDS.128 R32, [R125+0xf0] ;  /* 0x0000f0007d207984 */ /* 0x000ee20000000c00 */
[----:B------:R-:W-:Y:S01]  /*8c70*/  FFMA R96, R22, R46, R21 ;  /* 0x0000002e16607223 */ /* 0x000fe20000000015 */
[C---:B------:R-:W-:Y:S01]  /*8c80*/  FFMA R163, R23.reuse, R31, R20 ;  /* 0x0000001f17a37223 */ /* 0x040fe20000000014 */
[C---:B--2---:R-:W-:Y:S01]  /*8c90*/  FFMA R22, R24.reuse, R36, R99 ;  /* 0x0000002418167223 */ /* 0x044fe20000000063 */
[----:B------:R-:W2:Y:S01]  /*8ca0*/  LDS.128 R76, [R125+0x170] ;  /* 0x000170007d4c7984 */ /* 0x000ea20000000c00 */
[C---:B------:R-:W-:Y:S01]  /*8cb0*/  FFMA R20, R24.reuse, R28, R97 ;  /* 0x0000001c18147223 */ /* 0x040fe20000000061 */
[C---:B------:R-:W-:Y:S01]  /*8cc0*/  FFMA R96, R23.reuse, R47, R96 ;  /* 0x0000002f17607223 */ /* 0x040fe20000000060 */
[C---:B------:R-:W-:Y:S01]  /*8cd0*/  FFMA R165, R23.reuse, R39, R68 ;  /* 0x0000002717a57223 */ /* 0x040fe20000000044 */
[----:B------:R-:W4:Y:S01]  /*8ce0*/  LDS.128 R52, [R125+0x70] ;  /* 0x000070007d347984 */ /* 0x000f220000000c00 */
[----:B------:R-:W-:Y:S01]  /*8cf0*/  FFMA R98, R23, R43, R98 ;  /* 0x0000002b17627223 */ /* 0x000fe20000000062 */
[C---:B------:R-:W-:Y:S01]  /*8d00*/  FFMA R99, R25.reuse, R37, R22 ;  /* 0x0000002519637223 */ /* 0x040fe20000000016 */
[C---:B------:R-:W-:Y:S01]  /*8d10*/  FFMA R72, R24.reuse, R44, R72 ;  /* 0x0000002c18487223 */ /* 0x040fe20000000048 */
[----:B------:R1:W4:Y:S01]  /*8d20*/  LDS.128 R92, [R125+0x1f0] ;  /* 0x0001f0007d5c7984 */ /* 0x0003220000000c00 */
[----:B------:R-:W-:Y:S01]  /*8d30*/  FFMA R84, R24, R40, R84 ;  /* 0x0000002818547223 */ /* 0x000fe20000000054 */
[----:B------:R-:W-:Y:S01]  /*8d40*/  FFMA R68, R26, R38, R99 ;  /* 0x000000261a447223 */ /* 0x000fe20000000063 */
[----:B------:R-:W-:-:S03]  /*8d50*/  FFMA R97, R25, R45, R72 ;  /* 0x0000002d19617223 */ /* 0x000fc60000000048 */
[----:B------:R-:W-:Y:S01]  /*8d60*/  FFMA R99, R27, R39, R68 ;  /* 0x000000271b637223 */ /* 0x000fe20000000044 */
[----:B------:R-:W-:Y:S01]  /*8d70*/  FFMA R70, R26, R46, R97 ;  /* 0x0000002e1a467223 */ /* 0x000fe20000000061 */
[C---:B-1----:R-:W-:Y:S01]  /*8d80*/  FFMA R125, R25.reuse, R29, R20 ;  /* 0x0000001d197d7223 */ /* 0x042fe20000000014 */
[----:B------:R-:W-:Y:S01]  /*8d90*/  FFMA R25, R25, R41, R84 ;  /* 0x0000002919197223 */ /* 0x000fe20000000054 */
[----:B------:R-:W1:Y:S01]  /*8da0*/  LDS.128 R20, [R120.X4+UR5+0xf0] ;  /* 0x0000f00578147984 */ /* 0x000e620008004c00 */
        /* <DEDUP_REMOVED lines=12> */
[----:B------:R-:W-:Y:S01]  /*8e70*/  FFMA R40, R48, R40, R61 ;  /* 0x0000002830287223 */ /* 0x000fe2000000003d */
[----:B------:R-:W-:Y:S01]  /*8e80*/  FFMA R37, R49, R37, R36 ;  /* 0x0000002531257223 */ /* 0x000fe20000000024 */
[----:B------:R-:W-:Y:S01]  /*8e90*/  FFMA R102, R50, R46, R45 ;  /* 0x0000002e32667223 */ /* 0x000fe2000000002d */
[----:B------:R-:W-:Y:S01]  /*8ea0*/  FFMA R106, R51, R31, R106 ;  /* 0x0000001f336a7223 */ /* 0x000fe2000000006a */
[----:B------:R-:W-:Y:S01]  /*8eb0*/  FFMA R41, R49, R41, R40 ;  /* 0x0000002931297223 */ /* 0x000fe20000000028 */
[----:B---3--:R-:W-:Y:S01]  /*8ec0*/  FFMA R148, R108, R32, R148 ;  /* 0x000000206c947223 */ /* 0x008fe20000000094 */
[C---:B------:R-:W-:Y:S01]  /*8ed0*/  FFMA R104, R50.reuse, R38, R37 ;  /* 0x0000002632687223 */ /* 0x040fe20000000025 */
[----:B------:R-:W-:Y:S01]  /*8ee0*/  FFMA R102, R51, R47, R102 ;  /* 0x0000002f33667223 */ /* 0x000fe20000000066 */
[----:B------:R-:W-:Y:S01]  /*8ef0*/  FFMA R164, R50, R42, R41 ;  /* 0x0000002a32a47223 */ /* 0x000fe20000000029 */
[C---:B--2---:R-:W-:Y:S01]  /*8f00*/  FFMA R150, R108.reuse, R76, R150 ;  /* 0x0000004c6c967223 */ /* 0x044fe20000000096 */
[----:B------:R-:W-:Y:S01]  /*8f10*/  FFMA R31, R109, R33, R148 ;  /* 0x000000216d1f7223 */ /* 0x000fe20000000094 */
[----:B------:R-:W2:Y:S01]  /*8f20*/  LDS.128 R44, [R120.X4+UR5+0x1f0] ;  /* 0x0001f005782c7984 */ /* 0x000ea20008004c00 */
[----:B------:R-:W-:Y:S01]  /*8f30*/  FFMA R104, R51, R39, R104 ;  /* 0x0000002733687223 */ /* 0x000fe20000000068 */
[----:B----4-:R-:W-:Y:S01]  /*8f40*/  FFMA R146, R108, R52, R146 ;  /* 0x000000346c927223 */ /* 0x010fe20000000092 */
[----:B------:R-:W-:Y:S01]  /*8f50*/  FFMA R29, R109, R77, R150 ;  /* 0x0000004d6d1d7223 */ /* 0x000fe20000000096 */
[----:B------:R-:W-:Y:S01]  /*8f60*/  FFMA R28, R110, R34, R31 ;  /* 0x000000226e1c7223 */ /* 0x000fe2000000001f */
[----:B------:R-:W-:Y:S01]  /*8f70*/  FFMA R164, R51, R43, R164 ;  /* 0x0000002b33a47223 */ /* 0x000fe200000000a4 */
[----:B------:R-:W-:Y:S01]  /*8f80*/  FFMA R162, R108, R92, R162 ;  /* 0x0000005c6ca27223 */ /* 0x000fe200000000a2 */
[----:B------:R-:W-:Y:S01]  /*8f90*/  FFMA R37, R109, R53, R146 ;  /* 0x000000356d257223 */ /* 0x000fe20000000092 */
[----:B------:R-:W-:-:S02]  /*8fa0*/  FFMA R30, R110, R78, R29 ;  /* 0x0000004e6e1e7223 */ /* 0x000fc4000000001d */
[----:B------:R-:W-:Y:S01]  /*8fb0*/  FFMA R109, R109, R93, R162 ;  /* 0x0000005d6d6d7223 */ /* 0x000fe200000000a2 */
[----:B------:R-:W-:-:S03]  /*8fc0*/  FFMA R108, R110, R54, R37 ;  /* 0x000000366e6c7223 */ /* 0x000fc60000000025 */
[----:B------:R-:W-:Y:S01]  /*8fd0*/  FFMA R36, R110, R94, R109 ;  /* 0x0000005e6e247223 */ /* 0x000fe2000000006d */
[C---:B------:R-:W-:Y:S01]  /*8fe0*/  FFMA R109, R111.reuse, R35, R28 ;  /* 0x000000236f6d7223 */ /* 0x040fe2000000001c */
[C---:B-1----:R-:W-:Y:S01]  /*8ff0*/  FFMA R28, R20.reuse, R32, R65 ;  /* 0x00000020141c7223 */ /* 0x042fe20000000041 */
        /* <DEDUP_REMOVED lines=37> */
[C---:B------:R-:W-:Y:S01]  /*9250*/  FFMA R37, R27.reuse, R35, R24 ;  /* 0x000000231b257223 */ /* 0x040fe20000000018 */
[----:B------:R-:W-:Y:S01]  /*9260*/  FFMA R36, R27, R55, R26 ;  /* 0x000000371b247223 */ /* 0x000fe2000000001a */
[----:B------:R-:W-:Y:S01]  /*9270*/  FFMA R158, R44, R52, R158 ;  /* 0x000000342c9e7223 */ /* 0x000fe2000000009e */
        /* <DEDUP_REMOVED lines=77> */
[----:B------:R-:W4:Y:S01]  /*9750*/  LDS.128 R60, [R120.X4+UR5+0x21f0] ;  /* 0x0021f005783c7984 */ /* 0x000f220008004c00 */
[C---:B------:R-:W-:Y:S01]  /*9760*/  FFMA R51, R47.reuse, R95, R48 ;  /* 0x0000005f2f337223 */ /* 0x040fe20000000030 */
[C---:B------:R-:W-:Y:S01]  /*9770*/  FFMA R49, R47.reuse, R35, R44 ;  /* 0x000000232f317223 */ /* 0x040fe2000000002c */
[C---:B------:R-:W-:Y:S01]  /*9780*/  FFMA R48, R47.reuse, R55, R46 ;  /* 0x000000372f307223 */ /* 0x040fe2000000002e */
[C---:B---3--:R-:W-:Y:S01]  /*9790*/  FFMA R56, R28.reuse, R92, R139 ;  /* 0x0000005c1c387223 */ /* 0x048fe2000000008b */
        /* <DEDUP_REMOVED lines=86> */
[----:B------:R-:W-:Y:S01]  /*9d00*/  IADD3 R144, P0, R0, UR6, RZ ;  /* 0x0000000600907c10 */ /* 0x000fe2000ff1e0ff */
[----:B------:R-:W-:Y:S01]  /*9d10*/  FFMA R62, R59, R79, R62 ;  /* 0x0000004f3b3e7223 */ /* 0x000fe2000000003e */
[C---:B------:R-:W-:Y:S01]  /*9d20*/  FFMA R57, R21.reuse, R93, R96 ;  /* 0x0000005d15397223 */ /* 0x040fe20000000060 */
[C---:B------:R-:W-:Y:S01]  /*9d30*/  FFMA R59, R21.reuse, R77, R58 ;  /* 0x0000004d153b7223 */ /* 0x040fe2000000003a */
[C---:B------:R-:W-:Y:S01]  /*9d40*/  FFMA R101, R21.reuse, R33, R56 ;  /* 0x0000002115657223 */ /* 0x040fe20000000038 */
[----:B------:R-:W-:Y:S01]  /*9d50*/  FFMA R21, R21, R53, R98 ;  /* 0x0000003515157223 */ /* 0x000fe20000000062 */
[----:B------:R-:W-:Y:S01]  /*9d60*/  IADD3.X R145, R3, UR7, RZ, P0, !PT ;  /* 0x0000000703917c10 */ /* 0x000fe200087fe4ff */
[C---:B------:R-:W-:Y:S01]  /*9d70*/  FFMA R56, R22.reuse, R94, R57 ;  /* 0x0000005e16387223 */ /* 0x040fe20000000039 */
[----:B------:R-:W-:Y:S01]  /*9d80*/  ISETP.GE.U32.AND P0, PT, R123, R121, PT ;  /* 0x000000797b00720c */ /* 0x000fe20003f06070 */
[C---:B------:R-:W-:Y:S01]  /*9d90*/  FFMA R58, R22.reuse, R78, R59 ;  /* 0x0000004e163a7223 */ /* 0x040fe2000000003b */
[C---:B------:R-:W-:Y:S01]  /*9da0*/  FFMA R20, R22.reuse, R34, R101 ;  /* 0x0000002216147223 */ /* 0x040fe20000000065 */
[----:B------:R-:W-:Y:S01]  /*9db0*/  FFMA R22, R22, R54, R21 ;  /* 0x0000003616167223 */ /* 0x000fe20000000015 */
[----:B------:R-:W-:Y:S01]  /*9dc0*/  IADD3 R142, P2, R2, UR6, RZ ;  /* 0x00000006028e7c10 */ /* 0x000fe2000ff5e0ff */
[C---:B------:R-:W-:Y:S01]  /*9dd0*/  FFMA R59, R23.reuse, R95, R56 ;  /* 0x0000005f173b7223 */ /* 0x040fe20000000038 */
[C---:B---3--:R-:W-:Y:S01]  /*9de0*/  FFMA R146, R88.reuse, R52, R100 ;  /* 0x0000003458927223 */ /* 0x048fe20000000064 */
[C---:B------:R-:W-:Y:S01]  /*9df0*/  FFMA R58, R23.reuse, R79, R58 ;  /* 0x0000004f173a7223 */ /* 0x040fe2000000003a */
[C---:B------:R-:W-:Y:S01]  /*9e00*/  FFMA R57, R23.reuse, R35, R20 ;  /* 0x0000002317397223 */ /* 0x040fe20000000014 */
[----:B------:R-:W-:Y:S01]  /*9e10*/  FFMA R56, R23, R55, R22 ;  /* 0x0000003717387223 */ /* 0x000fe20000000016 */
[----:B------:R-:W-:Y:S01]  /*9e20*/  IADD3.X R143, R5, UR7, RZ, P2, !PT ;  /* 0x00000007058f7c10 */ /* 0x000fe200097fe4ff */
[----:B------:R-:W1:Y:S01]  /*9e30*/  LDS.128 R20, [R120.X4+UR5+0x31f0] ;  /* 0x0031f00578147984 */ /* 0x000e620008004c00 */
[C---:B------:R-:W-:Y:S01]  /*9e40*/  LEA R103, R119.reuse, R138, 0xe ;  /* 0x0000008a77677211 */ /* 0x040fe200078e70ff */
[----:B------:R-:W-:Y:S01]  /*9e50*/  FFMA R150, R88, R76, R99 ;  /* 0x0000004c58967223 */ /* 0x000fe20000000063 */
[----:B------:R-:W-:Y:S01]  /*9e60*/  IADD3 R100, P1, R6, UR6, RZ ;  /* 0x0000000606647c10 */ /* 0x000fe2000ff3e0ff */
[----:B------:R-:W-:Y:S06]  /*9e70*/  BAR.SYNC 0x0 ;  /* 0x0000000000007b1d */ /* 0x000fec0000000000 */
[----:B------:R-:W-:Y:S01]  /*9e80*/  IADD3 R140, P3, R4, UR6, RZ ;  /* 0x00000006048c7c10 */ /* 0x000fe2000ff7e0ff */
[----:B------:R-:W-:Y:S01]  /*9e90*/  @!PT LDS RZ, [RZ] ;  /* 0x00000000fffff984 */ /* 0x000fe20000000800 */
[----:B------:R-:W-:Y:S01]  /*9ea0*/  @!PT LDS RZ, [RZ] ;  /* 0x00000000fffff984 */ /* 0x000fe20000000800 */
[----:B------:R-:W-:Y:S01]  /*9eb0*/  @!PT LDS RZ, [RZ] ;  /* 0x00000000fffff984 */ /* 0x000fe20000000800 */
[----:B------:R2:W-:Y:S01]  /*9ec0*/  LDGSTS.E.BYPASS.128 [R103], [R144.64], !P0 ;  /* 0x0000000090677fae */ /* 0x0005e2000c101c4a */
[----:B------:R-:W-:Y:S01]  /*9ed0*/  IADD3 R98, P2, R8, UR6, RZ ;  /* 0x0000000608627c10 */ /* 0x000fe2000ff5e0ff */
[C---:B------:R-:W-:Y:S01]  /*9ee0*/  FFMA R148, R88.reuse, R32, R97 ;  /* 0x0000002058947223 */ /* 0x040fe20000000061 */
[----:B------:R-:W-:Y:S01]  /*9ef0*/  LEA R105, R119, R136, 0xe ;  /* 0x0000008877697211 */ /* 0x000fe200078e70ff */
[----:B------:R-:W-:Y:S01]  /*9f00*/  FFMA R88, R88, R92, R125 ;  /* 0x0000005c58587223 */ /* 0x000fe2000000007d */
[----:B------:R-:W-:Y:S01]  /*9f10*/  IADD3.X R101, R9, UR7, RZ, P1, !PT ;  /* 0x0000000709657c10 */ /* 0x000fe20008ffe4ff */
[----:B------:R-:W-:Y:S01]  /*9f20*/  USHF.L.U32 UR5, UR4, 0xe, URZ ;  /* 0x0000000e04057899 */ /* 0x000fe2000800063f */
[----:B------:R-:W-:Y:S01]  /*9f30*/  IADD3.X R141, R7, UR7, RZ, P3, !PT ;  /* 0x00000007078d7c10 */ /* 0x000fe20009ffe4ff */
[----:B------:R3:W-:Y:S01]  /*9f40*/  LDGSTS.E.BYPASS.128 [R105], [R142.64], !P0 ;  /* 0x000000008e697fae */ /* 0x0007e2000c101c4a */
[----:B------:R-:W-:-:S02]  /*9f50*/  LEA R107, R119, R134, 0xe ;  /* 0x00000086776b7211 */ /* 0x000fc400078e70ff */
[----:B------:R-:W-:Y:S02]  /*9f60*/  IADD3 R96, P1, R10, UR6, RZ ;  /* 0x000000060a607c10 */ /* 0x000fe4000ff3e0ff */
[----:B------:R-:W-:Y:S01]  /*9f70*/  IADD3.X R99, R11, UR7, RZ, P2, !PT ;  /* 0x000000070b637c10 */ /* 0x000fe200097fe4ff */
[----:B------:R4:W-:Y:S01]  /*9f80*/  LDGSTS.E.BYPASS.128 [R107], [R140.64], !P0 ;  /* 0x000000008c6b7fae */ /* 0x0009e2000c101c4a */
[----:B--2---:R-:W-:Y:S02]  /*9f90*/  IADD3 R144, P2, R12, UR6, RZ ;  /* 0x000000060c907c10 */ /* 0x004fe4000ff5e0ff */
[----:B------:R-:W-:Y:S02]  /*9fa0*/  LEA R125, R119, R132, 0xe ;  /* 0x00000084777d7211 */ /* 0x000fe400078e70ff */
[----:B------:R-:W-:Y:S02]  /*9fb0*/  IADD3.X R97, R13, UR7, RZ, P1, !PT ;  /* 0x000000070d617c10 */ /* 0x000fe40008ffe4ff */
[----:B------:R-:W-:Y:S01]  /*9fc0*/  LEA R103, R119, R130, 0xe ;  /* 0x0000008277677211 */ /* 0x000fe200078e70ff */
[----:B------:R2:W-:Y:S01]  /*9fd0*/  LDGSTS.E.BYPASS.128 [R125], [R100.64], !P0 ;  /* 0x00000000647d7fae */ /* 0x0005e2000c101c4a */
[----:B---3--:R-:W-:-:S02]  /*9fe0*/  IADD3 R142, P1, R14, UR6, RZ ;  /* 0x000000060e8e7c10 */ /* 0x008fc4000ff3e0ff */
[----:B------:R-:W-:Y:S01]  /*9ff0*/  IADD3.X R145, R15, UR7, RZ, P2, !PT ;  /* 0x000000070f917c10 */ /* 0x000fe200097fe4ff */
[----:B------:R3:W-:Y:S01]  /*a000*/  LDGSTS.E.BYPASS.128 [R103], [R98.64], !P0 ;  /* 0x0000000062677fae */ /* 0x0007e2000c101c4a */
[C---:B------:R-:W-:Y:S02]  /*a010*/  LEA R105, R119.reuse, R128, 0xe ;  /* 0x0000008077697211 */ /* 0x040fe400078e70ff */
[----:B----4-:R-:W-:Y:S01]  /*a020*/  IADD3 R140, P2, R16, UR6, RZ ;  /* 0x00000006108c7c10 */ /* 0x010fe2000ff5e0ff */
[C---:B-1----:R-:W-:Y:S01]  /*a030*/  FFMA R102, R20.reuse, R92, R102 ;  /* 0x0000005c14667223 */ /* 0x042fe20000000066 */
[----:B------:R-:W-:Y:S01]  /*a040*/  LEA R107, R119, R126, 0xe ;  /* 0x0000007e776b7211 */ /* 0x000fe200078e70ff */
[----:B------:R1:W-:Y:S01]  /*a050*/  LDGSTS.E.BYPASS.128 [R105], [R96.64], !P0 ;  /* 0x0000000060697fae */ /* 0x0003e2000c101c4a */
[----:B------:R-:W-:Y:S01]  /*a060*/  IADD3.X R143, R17, UR7, RZ, P1, !PT ;  /* 0x00000007118f7c10 */ /* 0x000fe20008ffe4ff */
[C---:B------:R-:W-:Y:S01]  /*a070*/  FFMA R104, R20.reuse, R76, R104 ;  /* 0x0000004c14687223 */ /* 0x040fe20000000068 */
[C---:B--2---:R-:W-:Y:S01]  /*a080*/  LEA R125, R119.reuse, R124, 0xe ;  /* 0x0000007c777d7211 */ /* 0x044fe200078e70ff */
[----:B------:R2:W-:Y:S01]  /*a090*/  LDGSTS.E.BYPASS.128 [R107], [R144.64], !P0 ;  /* 0x00000000906b7fae */ /* 0x0005e2000c101c4a */
[----:B------:R-:W-:Y:S01]  /*a0a0*/  LEA R127, R119, 0x8000, 0xd ;  /* 0x00008000777f7811 */ /* 0x000fe200078e68ff */
[----:B------:R-:W-:Y:S01]  /*a0b0*/  FFMA R164, R20, R52, R164 ;  /* 0x0000003414a47223 */ /* 0x000fe200000000a4 */
[----:B------:R-:W-:Y:S01]  /*a0c0*/  IADD3.X R141, R19, UR7, RZ, P2, !PT ;  /* 0x00000007138d7c10 */ /* 0x000fe200097fe4ff */
[----:B------:R4:W-:Y:S01]  /*a0d0*/  LDGSTS.E.BYPASS.128 [R125], [R142.64], !P0 ;  /* 0x000000008e7d7fae */ /* 0x0009e2000c101c4a */
[----:B------:R-:W-:Y:S01]  /*a0e0*/  IADD3 R100, P1, R18, UR6, RZ ;  /* 0x0000000612647c10 */ /* 0x000fe2000ff3e0ff */
[----:B------:R-:W-:Y:S01]  /*a0f0*/  FFMA R106, R20, R32, R106 ;  /* 0x00000020146a7223 */ /* 0x000fe2000000006a */
[----:B---3--:R-:W-:Y:S01]  /*a100*/  IADD3 R98, P2, R114, UR6, RZ ;  /* 0x0000000672627c10 */ /* 0x008fe2000ff5e0ff */
[----:B------:R-:W0:Y:S01]  /*a110*/  LDGDEPBAR ;  /* 0x00000000000079af */ /* 0x000e220000000000 */
[----:B-1----:R-:W-:Y:S01]  /*a120*/  IADD3 R96, P3, R116, UR6, RZ ;  /* 0x0000000674607c10 */ /* 0x002fe2000ff7e0ff */
[C---:B------:R-:W-:Y:S01]  /*a130*/  FFMA R105, R89.reuse, R77, R150 ;  /* 0x0000004d59697223 */ /* 0x040fe20000000096 */
[----:B------:R-:W-:Y:S01]  /*a140*/  IADD3 R103, R138, R127, RZ ;  /* 0x0000007f8a677210 */ /* 0x000fe20007ffe0ff */
[----:B--2---:R-:W-:Y:S01]  /*a150*/  FFMA R107, R89, R33, R148 ;  /* 0x00000021596b7223 */ /* 0x004fe20000000094 */
[----:B------:R-:W-:Y:S01]  /*a160*/  IADD3.X R101, R112, UR7, RZ, P1, !PT ;  /* 0x0000000770657c10 */ /* 0x000fe20008ffe4ff */
[----:B------:R-:W-:Y:S01]  /*a170*/  FFMA R77, R21, R77, R104 ;  /* 0x0000004d154d7223 */ /* 0x000fe20000000068 */
[-C--:B------:R-:W-:Y:S01]  /*a180*/  IADD3 R129, R136, R127.reuse, RZ ;  /* 0x0000007f88817210 */ /* 0x080fe20007ffe0ff */
[----:B------:R1:W-:Y:S01]  /*a190*/  LDGSTS.E.BYPASS.128 [R103], [R140.64], !P0 ;  /* 0x000000008c677fae */ /* 0x0003e2000c101c4a */
[----:B------:R-:W-:Y:S01]  /*a1a0*/  IADD3.X R99, R113, UR7, RZ, P2, !PT ;  /* 0x0000000771637c10 */ /* 0x000fe200097fe4ff */
[----:B------:R-:W-:Y:S01]  /*a1b0*/  UIADD3 UR6, UP1, UR6, 0x80, URZ ;  /* 0x0000008006067890 */ /* 0x000fe2000ff3e03f */
[-C--:B----4-:R-:W-:Y:S01]  /*a1c0*/  IADD3 R125, R134, R127.reuse, RZ ;  /* 0x0000007f867d7210 */ /* 0x090fe20007ffe0ff */
[----:B------:R2:W-:Y:S01]  /*a1d0*/  LDGSTS.E.BYPASS.128 [R129], [R100.64], !P0 ;  /* 0x0000000064817fae */ /* 0x0005e2000c101c4a */
[----:B------:R-:W-:Y:S01]  /*a1e0*/  IADD3.X R97, R115, UR7, RZ, P3, !PT ;  /* 0x0000000773617c10 */ /* 0x000fe20009ffe4ff */
[----:B------:R-:W-:Y:S01]  /*a1f0*/  UIADD3.X UR7, URZ, UR7, URZ, UP1, !UPT ;  /* 0x000000073f077290 */ /* 0x000fe20008ffe43f */
[----:B------:R-:W-:Y:S01]  /*a200*/  IADD3 R127, R132, R127, RZ ;  /* 0x0000007f847f7210 */ /* 0x000fe20007ffe0ff */
[----:B------:R3:W-:Y:S04]  /*a210*/  LDGSTS.E.BYPASS.128 [R125], [R98.64], !P0 ;  /* 0x00000000627d7fae */ /* 0x0007e8000c101c4a */
[----:B------:R4:W-:Y:S01]  /*a220*/  LDGSTS.E.BYPASS.128 [R127], [R96.64], !P0 ;  /* 0x00000000607f7fae */ /* 0x0009e2000c101c4a */
[----:B------:R-:W-:Y:S01]  /*a230*/  ISETP.GE.U32.AND P0, PT, R123, 0x218, PT ;  /* 0x000002187b00780c */ /* 0x000fe20003f06070 */
[C---:B-1----:R-:W-:Y:S01]  /*a240*/  FFMA R103, R89.reuse, R93, R88 ;  /* 0x0000005d59677223 */ /* 0x042fe20000000058 */
[----:B------:R-:W-:Y:S01]  /*a250*/  FFMA R89, R89, R53, R146 ;  /* 0x0000003559597223 */ /* 0x000fe20000000092 */
[----:B------:R-:W0:Y:S01]  /*a260*/  LDGDEPBAR ;  /* 0x00000000000079af */ /* 0x000e220000000000 */
[C---:B------:R-:W-:Y:S01]  /*a270*/  FFMA R93, R21.reuse, R93, R102 ;  /* 0x0000005d155d7223 */ /* 0x040fe20000000066 */
[C---:B------:R-:W-:Y:S01]  /*a280*/  FFMA R53, R21.reuse, R53, R164 ;  /* 0x0000003515357223 */ /* 0x040fe200000000a4 */
[----:B------:R-:W-:Y:S01]  /*a290*/  FFMA R21, R21, R33, R106 ;  /* 0x0000002115157223 */ /* 0x000fe2000000006a */
[C---:B------:R-:W-:Y:S01]  /*a2a0*/  FFMA R142, R90.reuse, R94, R103 ;  /* 0x0000005e5a8e7223 */ /* 0x040fe20000000067 */
[C---:B------:R-:W-:Y:S01]  /*a2b0*/  FFMA R140, R90.reuse, R78, R105 ;  /* 0x0000004e5a8c7223 */ /* 0x040fe20000000069 */
[C---:B------:R-:W-:Y:S01]  /*a2c0*/  FFMA R88, R90.reuse, R34, R107 ;  /* 0x000000225a587223 */ /* 0x040fe2000000006b */
[-C--:B------:R-:W-:Y:S01]  /*a2d0*/  FFMA R90, R90, R54.reuse, R89 ;  /* 0x000000365a5a7223 */ /* 0x080fe20000000059 */
[C---:B------:R-:W-:Y:S01]  /*a2e0*/  FFMA R54, R22.reuse, R54, R53 ;  /* 0x0000003616367223 */ /* 0x040fe20000000035 */
[C---:B------:R-:W-:Y:S01]  /*a2f0*/  FFMA R34, R22.reuse, R34, R21 ;  /* 0x0000002216227223 */ /* 0x040fe20000000015 */
[C---:B------:R-:W-:Y:S01]  /*a300*/  FFMA R78, R22.reuse, R78, R77 ;  /* 0x0000004e164e7223 */ /* 0x040fe2000000004d */
[----:B------:R-:W-:Y:S01]  /*a310*/  FFMA R22, R22, R94, R93 ;  /* 0x0000005e16167223 */ /* 0x000fe2000000005d */
[C---:B---3--:R-:W-:Y:S01]  /*a320*/  FFMA R99, R91.reuse, R95, R142 ;  /* 0x0000005f5b637223 */ /* 0x048fe2000000008e */
[C---:B------:R-:W-:Y:S01]  /*a330*/  FFMA R98, R91.reuse, R79, R140 ;  /* 0x0000004f5b627223 */ /* 0x040fe2000000008c */
[C---:B----4-:R-:W-:Y:S01]  /*a340*/  FFMA R97, R91.reuse, R35, R88 ;  /* 0x000000235b617223 */ /* 0x050fe20000000058 */
[----:B------:R-:W-:Y:S01]  /*a350*/  FFMA R96, R91, R55, R90 ;  /* 0x000000375b607223 */ /* 0x000fe2000000005a */
[C---:B------:R-:W-:Y:S01]  /*a360*/  FFMA R95, R23.reuse, R95, R22 ;  /* 0x0000005f175f7223 */ /* 0x040fe20000000016 */
[C---:B------:R-:W-:Y:S01]  /*a370*/  FFMA R94, R23.reuse, R79, R78 ;  /* 0x0000004f175e7223 */ /* 0x040fe2000000004e */
[C---:B------:R-:W-:Y:S01]  /*a380*/  FFMA R93, R23.reuse, R35, R34 ;  /* 0x00000023175d7223 */ /* 0x040fe20000000022 */
[----:B------:R-:W-:Y:S01]  /*a390*/  FFMA R92, R23, R55, R54 ;  /* 0x00000037175c7223 */ /* 0x000fe20000000036 */
[----:B------:R-:W-:-:S04]  /*a3a0*/  DEPBAR.LE SB0, 0x2 ;  /* 0x000080800000791a */ /* 0x000fc80000000000 */
[----:B------:R-:W-:Y:S06]  /*a3b0*/  BAR.SYNC 0x0 ;  /* 0x0000000000007b1d */ /* 0x000fec0000000000 */
[----:B--2---:R-:W-:Y:S01]  /*a3c0*/  @P0 CALL.REL.NOINC `(.L_x_0) ;  /* 0x0000001000000944 */ /* 0x004fe20003c00000 */
[----:B------:R-:W-:Y:S05]  /*a3d0*/  BRA `(.L_x_1) ;  /* 0xffff716000007947 */ /* 0x000fea000383ffff */
.L_x_0:
[----:B------:R-:W1:Y:S01]  /*a3e0*/  S2R R0, SR_TID.X ;  /* 0x0000000000007919 */ /* 0x000e620000002100 */
[----:B------:R-:W-:-:S04]  /*a3f0*/  DEPBAR.LE SB0, 0x0 ;  /* 0x000080000000791a */ /* 0x000fc80000000000 */
[----:B------:R-:W-:Y:S02]  /*a400*/  LOP3.LUT R2, R118, 0x8, RZ, 0xfc, !PT ;  /* 0x0000000876027812 */ /* 0x000fe400078efcff */
[----:B-1----:R-:W-:Y:S02]  /*a410*/  SHF.R.U32.HI R3, RZ, 0x4, R0 ;  /* 0x00000004ff037819 */ /* 0x002fe40000011600 */
[----:B------:R-:W-:Y:S02]  /*a420*/  SHF.L.U32 R0, R0, 0x2, RZ ;  /* 0x0000000200007819 */ /* 0x000fe400000006ff */
[----:B------:R-:W-:Y:S02]  /*a430*/  SGXT.U32 R3, R3, 0x3 ;  /* 0x000000030303781a */ /* 0x000fe40000000000 */
[----:B------:R-:W-:-:S03]  /*a440*/  LOP3.LUT R117, R117, 0x3c, R0, 0xf8, !PT ;  /* 0x0000003c75757812 */ /* 0x000fc600078ef800 */
[----:B------:R-:W-:Y:S01]  /*a450*/  IMAD R122, R3, 0x110, R122 ;  /* 0x00000110037a7824 */ /* 0x000fe200078e027a */
[----:B------:R-:W-:Y:S06]  /*a460*/  BAR.SYNC 0x0 ;  /* 0x0000000000007b1d */ /* 0x000fec0000000000 */
[----:B------:R-:W-:Y:S01]  /*a470*/  SHF.L.U32 R0, R122, 0x2, RZ ;  /* 0x000000027a007819 */ /* 0x000fe200000006ff */
[----:B------:R-:W-:Y:S01]  /*a480*/  STS.128 [R122.X4], R108 ;  /* 0x0000006c7a007388 */ /* 0x000fe20000004c00 */
[----:B------:R-:W-:-:S03]  /*a490*/  ISETP.GE.AND P0, PT, R117, 0x100, PT ;  /* 0x000001007500780c */ /* 0x000fc60003f06270 */
[----:B------:R-:W-:Y:S01]  /*a4a0*/  IMAD R0, R3, -0x330, R0 ;  /* 0xfffffcd003007824 */ /* 0x000fe200078e0200 */
[----:B------:R-:W-:Y:S01]  /*a4b0*/  STS.128 [R122.X4+0x110], R64 ;  /* 0x000110407a007388 */ /* 0x000fe20000004c00 */
[----:B------:R-:W-:Y:S02]  /*a4c0*/  ISETP.LT.AND P1, PT, R118, c[0x0][0x178], !P0 ;  /* 0x00005e0076007a0c */ /* 0x000fe40004721270 */
[----:B------:R-:W-:Y:S01]  /*a4d0*/  ISETP.LT.AND P2, PT, R2, c[0x0][0x178], !P0 ;  /* 0x00005e0002007a0c */ /* 0x000fe20004741270 */
[----:B------:R-:W-:Y:S04]  /*a4e0*/  STS.128 [R122.X4+0x220], R36 ;  /* 0x000220247a007388 */ /* 0x000fe80000004c00 */
[----:B------:R-:W-:Y:S04]  /*a4f0*/  STS.128 [R122.X4+0x330], R40 ;  /* 0x000330287a007388 */ /* 0x000fe80000004c00 */
[----:B------:R-:W-:Y:S06]  /*a500*/  BAR.SYNC 0x0 ;  /* 0x0000000000007b1d */ /* 0x000fec0000000000 */
[----:B------:R-:W1:Y:S01]  /*a510*/  LDS.128 R88, [R0] ;  /* 0x0000000000587984 */ /* 0x000e620000000c00 */
[----:B------:R-:W-:-:S03]  /*a520*/  MOV R65, 0x4 ;  /* 0x0000000400417802 */ /* 0x000fc60000000f00 */
[----:B------:R-:W2:Y:S04]  /*a530*/  LDS.128 R100, [R0+0x880] ;  /* 0x0008800000647984 */ /* 0x000ea80000000c00 */
[----:B------:R-:W3:Y:S04]  /*a540*/  LDS.128 R76, [R0+0x1100] ;  /* 0x00110000004c7984 */ /* 0x000ee80000000c00 */
[----:B------:R-:W4:Y:S04]  /*a550*/  LDS.128 R52, [R0+0x1980] ;  /* 0x0019800000347984 */ /* 0x000f280000000c00 */
[----:B------:R-:W-:Y:S06]  /*a560*/  BAR.SYNC 0x0 ;  /* 0x0000000000007b1d */ /* 0x000fec0000000000 */
[----:B------:R-:W-:Y:S04]  /*a570*/  STS.128 [R122.X4], R72 ;  /* 0x000000487a007388 */ /* 0x000fe80000004c00 */
[----:B------:R-:W-:Y:S04]  /*a580*/  STS.128 [R122.X4+0x110], R68 ;  /* 0x000110447a007388 */ /* 0x000fe80000004c00 */
[----:B------:R-:W-:Y:S04]  /*a590*/  STS.128 [R122.X4+0x220], R80 ;  /* 0x000220507a007388 */ /* 0x000fe80000004c00 */
[----:B------:R-:W-:Y:S04]  /*a5a0*/  STS.128 [R122.X4+0x330], R48 ;  /* 0x000330307a007388 */ /* 0x000fe80000004c00 */
[----:B------:R-:W-:Y:S06]  /*a5b0*/  BAR.SYNC 0x0 ;  /* 0x0000000000007b1d */ /* 0x000fec0000000000 */
[----:B------:R-:W1:Y:S04]  /*a5c0*/  LDS.128 R40, [R0] ;  /* 0x0000000000287984 */ /* 0x000e680000000c00 */
[----:B------:R-:W1:Y:S01]  /*a5d0*/  LDS.128 R12, [R0+0x880] ;  /* 0x00088000000c7984 */ /* 0x000e620000000c00 */
[----:B------:R-:W-:-:S03]  /*a5e0*/  LOP3.LUT R48, R118, 0x38, RZ, 0xfc, !PT ;  /* 0x0000003876307812 */ /* 0x000fc600078efcff */
[----:B------:R-:W1:Y:S01]  /*a5f0*/  LDS.128 R16, [R0+0x1100] ;  /* 0x0011000000107984 */ /* 0x000e620000000c00 */
[----:B------:R-:W-:-:S03]  /*a600*/  LOP3.LUT R50, R118, 0x40, RZ, 0xfc, !PT ;  /* 0x0000004076327812 */ /* 0x000fc600078efcff */
[----:B------:R-:W1:Y:S04]  /*a610*/  LDS.128 R20, [R0+0x1980] ;  /* 0x0019800000147984 */ /* 0x000e680000000c00 */
[----:B------:R-:W-:Y:S06]  /*a620*/  BAR.SYNC 0x0 ;  /* 0x0000000000007b1d */ /* 0x000fec0000000000 */
[----:B------:R2:W-:Y:S04]  /*a630*/  STS.128 [R122.X4+0x330], R24 ;  /* 0x000330187a007388 */ /* 0x0005e80000004c00 */
[----:B------:R-:W-:Y:S04]  /*a640*/  STS.128 [R122.X4+0x220], R28 ;  /* 0x0002201c7a007388 */ /* 0x000fe80000004c00 */
[----:B------:R-:W-:Y:S04]  /*a650*/  STS.128 [R122.X4], R84 ;  /* 0x000000547a007388 */ /* 0x000fe80000004c00 */
[----:B------:R-:W-:Y:S01]  /*a660*/  STS.128 [R122.X4+0x110], R44 ;  /* 0x0001102c7a007388 */ /* 0x000fe20000004c00 */
[----:B--2---:R-:W-:-:S03]  /*a670*/  LOP3.LUT R24, R118, 0x10, RZ, 0xfc, !PT ;  /* 0x0000001076187812 */ /* 0x004fc600078efcff */
[----:B------:R-:W-:Y:S06]  /*a680*/  BAR.SYNC 0x0 ;  /* 0x0000000000007b1d */ /* 0x000fec0000000000 */
[C---:B------:R-:W-:Y:S01]  /*a690*/  LOP3.LUT R26, R118.reuse, 0x18, RZ, 0xfc, !PT ;  /* 0x00000018761a7812 */ /* 0x040fe200078efcff */
[----:B------:R-:W2:Y:S01]  /*a6a0*/  LDS.128 R36, [R0] ;  /* 0x0000000000247984 */ /* 0x000ea20000000c00 */
[----:B------:R-:W-:Y:S02]  /*a6b0*/  LOP3.LUT R28, R118, 0x20, RZ, 0xfc, !PT ;  /* 0x00000020761c7812 */ /* 0x000fe400078efcff */
[----:B------:R-:W-:Y:S01]  /*a6c0*/  LEA R25, R2, R117, 0x8 ;  /* 0x0000007502197211 */ /* 0x000fe200078e40ff */
[----:B------:R-:W1:Y:S01]  /*a6d0*/  LDS.128 R32, [R0+0x880] ;  /* 0x0008800000207984 */ /* 0x000e620000000c00 */
[----:B------:R-:W-:-:S02]  /*a6e0*/  ISETP.LT.AND P3, PT, R24, c[0x0][0x178], !P0 ;  /* 0x00005e0018007a0c */ /* 0x000fc40004761270 */
[----:B------:R-:W-:Y:S01]  /*a6f0*/  LEA R2, R118, R117, 0x8 ;  /* 0x0000007576027211 */ /* 0x000fe200078e40ff */
[----:B------:R-:W2:Y:S01]  /*a700*/  LDS.128 R8, [R0+0x1100] ;  /* 0x0011000000087984 */ /* 0x000ea20000000c00 */
[----:B------:R-:W-:Y:S02]  /*a710*/  ISETP.LT.AND P4, PT, R26, c[0x0][0x178], !P0 ;  /* 0x00005e001a007a0c */ /* 0x000fe40004781270 */
[----:B------:R-:W-:Y:S01]  /*a720*/  ISETP.LT.AND P5, PT, R28, c[0x0][0x178], !P0 ;  /* 0x00005e001c007a0c */ /* 0x000fe200047a1270 */
[----:B------:R-:W-:Y:S01]  /*a730*/  IMAD.WIDE R2, R2, R65, c[0x0][0x170] ;  /* 0x00005c0002027625 */ /* 0x000fe200078e0241 */
[-C--:B------:R-:W-:Y:S01]  /*a740*/  LEA R27, R24, R117.reuse, 0x8 ;  /* 0x00000075181b7211 */ /* 0x080fe200078e40ff */
[----:B------:R-:W2:Y:S01]  /*a750*/  LDS.128 R4, [R0+0x1980] ;  /* 0x0019800000047984 */ /* 0x000ea20000000c00 */
[----:B------:R-:W-:Y:S01]  /*a760*/  LEA R29, R26, R117, 0x8 ;  /* 0x000000751a1d7211 */ /* 0x000fe200078e40ff */
[----:B------:R-:W-:Y:S01]  /*a770*/  IMAD.WIDE R24, R25, R65, c[0x0][0x170] ;  /* 0x00005c0019187625 */ /* 0x000fe200078e0241 */
[----:B------:R-:W-:Y:S01]  /*a780*/  LEA R30, R28, R117, 0x8 ;  /* 0x000000751c1e7211 */ /* 0x000fe200078e40ff */
[----:B------:R-:W-:Y:S06]  /*a790*/  BAR.SYNC 0x0 ;  /* 0x0000000000007b1d */ /* 0x000fec0000000000 */
[----:B------:R-:W-:Y:S01]  /*a7a0*/  IMAD.WIDE R26, R27, R65, c[0x0][0x170] ;  /* 0x00005c001b1a7625 */ /* 0x000fe200078e0241 */
[----:B------:R-:W-:Y:S01]  /*a7b0*/  STS.128 [R122.X4], R60 ;  /* 0x0000003c7a007388 */ /* 0x000fe20000004c00 */
[----:B------:R-:W-:-:S02]  /*a7c0*/  LOP3.LUT R44, R118, 0x28, RZ, 0xfc, !PT ;  /* 0x00000028762c7812 */ /* 0x000fc400078efcff */
[-C--:B------:R-:W-:Y:S01]  /*a7d0*/  IMAD.WIDE R28, R29, R65.reuse, c[0x0][0x170] ;  /* 0x00005c001d1c7625 */ /* 0x080fe200078e0241 */
[----:B------:R-:W-:Y:S01]  /*a7e0*/  STS.128 [R122.X4+0x110], R56 ;  /* 0x000110387a007388 */ /* 0x000fe20000004c00 */
[----:B------:R-:W-:Y:S02]  /*a7f0*/  LOP3.LUT R46, R118, 0x30, RZ, 0xfc, !PT ;  /* 0x00000030762e7812 */ /* 0x000fe400078efcff */
[----:B------:R-:W-:Y:S01]  /*a800*/  IMAD.WIDE R30, R30, R65, c[0x0][0x170] ;  /* 0x00005c001e1e7625 */ /* 0x000fe200078e0241 */
[----:B------:R-:W-:Y:S04]  /*a810*/  STS.128 [R122.X4+0x220], R96 ;  /* 0x000220607a007388 */ /* 0x000fe80000004c00 */
[----:B------:R-:W-:Y:S04]  /*a820*/  STS.128 [R122.X4+0x330], R92 ;  /* 0x0003305c7a007388 */ /* 0x000fe80000004c00 */
[----:B------:R-:W-:Y:S06]  /*a830*/  BAR.SYNC 0x0 ;  /* 0x0000000000007b1d */ /* 0x000fec0000000000 */
[----:B-1----:R1:W-:Y:S01]  /*a840*/  @P1 STG.E.128 [R2.64], R88 ;  /* 0x0000005802001986 */ /* 0x0023e2000c101d0a */
[----:B------:R-:W-:-:S02]  /*a850*/  LOP3.LUT R56, R118, 0x48, RZ, 0xfc, !PT ;  /* 0x0000004876387812 */ /* 0x000fc400078efcff */
[----:B------:R-:W-:Y:S01]  /*a860*/  ISETP.LT.AND P1, PT, R44, c[0x0][0x178], !P0 ;  /* 0x00005e002c007a0c */ /* 0x000fe20004721270 */
[----:B------:R-:W-:Y:S01]  /*a870*/  @P2 STG.E.128 [R24.64], R100 ;  /* 0x0000006418002986 */ /* 0x000fe2000c101d0a */
[----:B------:R-:W-:Y:S02]  /*a880*/  ISETP.LT.AND P2, PT, R46, c[0x0][0x178], !P0 ;  /* 0x00005e002e007a0c */ /* 0x000fe40004741270 */
[----:B------:R-:W-:Y:S01]  /*a890*/  LOP3.LUT R58, R118, 0x68, RZ, 0xfc, !PT ;  /* 0x00000068763a7812 */ /* 0x000fe200078efcff */
[----:B---3--:R-:W-:Y:S01]  /*a8a0*/  @P3 STG.E.128 [R26.64], R76 ;  /* 0x0000004c1a003986 */ /* 0x008fe2000c101d0a */
[----:B------:R-:W-:Y:S02]  /*a8b0*/  ISETP.LT.AND P3, PT, R48, c[0x0][0x178], !P0 ;  /* 0x00005e0030007a0c */ /* 0x000fe40004761270 */
[----:B------:R-:W-:Y:S01]  /*a8c0*/  LOP3.LUT R60, R118, 0x70, RZ, 0xfc, !PT ;  /* 0x00000070763c7812 */ /* 0x000fe200078efcff */
[----:B----4-:R3:W-:Y:S01]  /*a8d0*/  @P4 STG.E.128 [R28.64], R52 ;  /* 0x000000341c004986 */ /* 0x0107e2000c101d0a */
[----:B------:R-:W-:-:S03]  /*a8e0*/  ISETP.LT.AND P4, PT, R50, c[0x0][0x178], !P0 ;  /* 0x00005e0032007a0c */ /* 0x000fc60004781270 */
[----:B------:R-:W-:Y:S01]  /*a8f0*/  @P5 STG.E.128 [R30.64], R40 ;  /* 0x000000281e005986 */ /* 0x000fe2000c101d0a */
[----:B------:R-:W-:Y:S02]  /*a900*/  ISETP.LT.AND P5, PT, R56, c[0x0][0x178], !P0 ;  /* 0x00005e0038007a0c */ /* 0x000fe400047a1270 */
[-C--:B-1----:R-:W-:Y:S01]  /*a910*/  LEA R2, R44, R117.reuse, 0x8 ;  /* 0x000000752c027211 */ /* 0x082fe200078e40ff */
[----:B------:R-:W1:Y:S01]  /*a920*/  LDS.128 R40, [R0] ;  /* 0x0000000000287984 */ /* 0x000e620000000c00 */
[-C--:B------:R-:W-:Y:S02]  /*a930*/  LEA R44, R46, R117.reuse, 0x8 ;  /* 0x000000752e2c7211 */ /* 0x080fe400078e40ff */
[-C--:B------:R-:W-:Y:S01]  /*a940*/  LEA R46, R48, R117.reuse, 0x8 ;  /* 0x00000075302e7211 */ /* 0x080fe200078e40ff */
[----:B------:R-:W4:Y:S01]  /*a950*/  LDS.128 R28, [R0+0x880] ;  /* 0x00088000001c7984 */ /* 0x000f220000000c00 */
[----:B------:R-:W-:Y:S01]  /*a960*/  LEA R48, R50, R117, 0x8 ;  /* 0x0000007532307211 */ /* 0x000fe200078e40ff */
[----:B------:R-:W-:Y:S01]  /*a970*/  IMAD.WIDE R2, R2, R65, c[0x0][0x170] ;  /* 0x00005c0002027625 */ /* 0x000fe200078e0241 */
[----:B------:R-:W-:Y:S01]  /*a980*/  LEA R50, R56, R117, 0x8 ;  /* 0x0000007538327211 */ /* 0x000fe200078e40ff */
[----:B------:R-:W1:Y:S01]  /*a990*/  LDS.128 R24, [R0+0x1100] ;  /* 0x0011000000187984 */ /* 0x000e620000000c00 */
[----:B------:R-:W-:Y:S01]  /*a9a0*/  LOP3.LUT R56, R118, 0x60, RZ, 0xfc, !PT ;  /* 0x0000006076387812 */ /* 0x000fe200078efcff */
[-C--:B------:R-:W-:Y:S01]  /*a9b0*/  IMAD.WIDE R44, R44, R65.reuse, c[0x0][0x170] ;  /* 0x00005c002c2c7625 */ /* 0x080fe200078e0241 */
[C---:B---3--:R-:W-:Y:S01]  /*a9c0*/  LOP3.LUT R52, R118.reuse, 0x50, RZ, 0xfc, !PT ;  /* 0x0000005076347812 */ /* 0x048fe200078efcff */
[----:B------:R3:W-:Y:S01]  /*a9d0*/  @P1 STG.E.128 [R2.64], R12 ;  /* 0x0000000c02001986 */ /* 0x0007e2000c101d0a */
[----:B------:R-:W-:Y:S01]  /*a9e0*/  LOP3.LUT R54, R118, 0x58, RZ, 0xfc, !PT ;  /* 0x0000005876367812 */ /* 0x000fe200078efcff */
[-C--:B------:R-:W-:Y:S01]  /*a9f0*/  IMAD.WIDE R46, R46, R65.reuse, c[0x0][0x170] ;  /* 0x00005c002e2e7625 */ /* 0x080fe200078e0241 */
[----:B------:R-:W-:Y:S01]  /*aa00*/  ISETP.LT.AND P1, PT, R52, c[0x0][0x178], !P0 ;  /* 0x00005e0034007a0c */ /* 0x000fe20004721270 */
[----:B------:R3:W-:Y:S01]  /*aa10*/  @P2 STG.E.128 [R44.64], R16 ;  /* 0x000000102c002986 */ /* 0x0007e2000c101d0a */
[----:B------:R-:W-:Y:S01]  /*aa20*/  LOP3.LUT R118, R118, 0x78, RZ, 0xfc, !PT ;  /* 0x0000007876767812 */ /* 0x000fe200078efcff */
[-C--:B------:R-:W-:Y:S01]  /*aa30*/  IMAD.WIDE R48, R48, R65.reuse, c[0x0][0x170] ;  /* 0x00005c0030307625 */ /* 0x080fe200078e0241 */
[----:B------:R-:W-:Y:S01]  /*aa40*/  ISETP.LT.AND P2, PT, R54, c[0x0][0x178], !P0 ;  /* 0x00005e0036007a0c */ /* 0x000fe20004741270 */
[----:B------:R1:W-:Y:S01]  /*aa50*/  @P3 STG.E.128 [R46.64], R20 ;  /* 0x000000142e003986 */ /* 0x0003e2000c101d0a */
[----:B------:R-:W-:Y:S01]  /*aa60*/  ISETP.LT.AND P3, PT, R56, c[0x0][0x178], !P0 ;  /* 0x00005e0038007a0c */ /* 0x000fe20004761270 */
[----:B------:R-:W-:-:S02]  /*aa70*/  IMAD.WIDE R50, R50, R65, c[0x0][0x170] ;  /* 0x00005c0032327625 */ /* 0x000fc400078e0241 */
[----:B--2---:R2:W-:Y:S01]  /*aa80*/  @P4 STG.E.128 [R48.64], R36 ;  /* 0x0000002430004986 */ /* 0x0045e2000c101d0a */
[----:B------:R-:W-:-:S03]  /*aa90*/  ISETP.LT.AND P4, PT, R58, c[0x0][0x178], !P0 ;  /* 0x00005e003a007a0c */ /* 0x000fc60004781270 */
[----:B------:R2:W-:Y:S01]  /*aaa0*/  @P5 STG.E.128 [R50.64], R32 ;  /* 0x0000002032005986 */ /* 0x0005e2000c101d0a */
[----:B------:R-:W-:Y:S02]  /*aab0*/  ISETP.LT.AND P5, PT, R60, c[0x0][0x178], !P0 ;  /* 0x00005e003c007a0c */ /* 0x000fe400047a1270 */
[-C--:B---3--:R-:W-:Y:S02]  /*aac0*/  LEA R2, R52, R117.reuse, 0x8 ;  /* 0x0000007534027211 */ /* 0x088fe400078e40ff */
[-C--:B------:R-:W-:Y:S02]  /*aad0*/  LEA R12, R54, R117.reuse, 0x8 ;  /* 0x00000075360c7211 */ /* 0x080fe400078e40ff */
[----:B------:R-:W-:Y:S01]  /*aae0*/  LEA R14, R56, R117, 0x8 ;  /* 0x00000075380e7211 */ /* 0x000fe200078e40ff */
[----:B------:R-:W-:Y:S01]  /*aaf0*/  IMAD.WIDE R2, R2, R65, c[0x0][0x170] ;  /* 0x00005c0002027625 */ /* 0x000fe200078e0241 */
[----:B------:R-:W-:Y:S02]  /*ab00*/  ISETP.LT.AND P0, PT, R118, c[0x0][0x178], !P0 ;  /* 0x00005e0076007a0c */ /* 0x000fe40004701270 */
[----:B------:R-:W-:Y:S01]  /*ab10*/  LEA R16, R58, R117, 0x8 ;  /* 0x000000753a107211 */ /* 0x000fe200078e40ff */
[----:B------:R-:W-:Y:S01]  /*ab20*/  IMAD.WIDE R12, R12, R65, c[0x0][0x170] ;  /* 0x00005c000c0c7625 */ /* 0x000fe200078e0241 */
[----:B------:R-:W-:Y:S01]  /*ab30*/  LEA R18, R60, R117, 0x8 ;  /* 0x000000753c127211 */ /* 0x000fe200078e40ff */
[----:B------:R2:W-:Y:S02]  /*ab40*/  @P1 STG.E.128 [R2.64], R8 ;  /* 0x0000000802001986 */ /* 0x0005e4000c101d0a */
[----:B------:R-:W-:-:S02]  /*ab50*/  IMAD.WIDE R14, R14, R65, c[0x0][0x170] ;  /* 0x00005c000e0e7625 */ /* 0x000fc400078e0241 */
[----:B------:R2:W-:Y:S02]  /*ab60*/  @P2 STG.E.128 [R12.64], R4 ;  /* 0x000000040c002986 */ /* 0x0005e4000c101d0a */
[-C--:B------:R-:W-:Y:S02]  /*ab70*/  IMAD.WIDE R16, R16, R65.reuse, c[0x0][0x170] ;  /* 0x00005c0010107625 */ /* 0x080fe400078e0241 */
[----:B-1----:R2:W-:Y:S02]  /*ab80*/  @P3 STG.E.128 [R14.64], R40 ;  /* 0x000000280e003986 */ /* 0x0025e4000c101d0a */
[----:B------:R-:W-:Y:S02]  /*ab90*/  IMAD.WIDE R18, R18, R65, c[0x0][0x170] ;  /* 0x00005c0012127625 */ /* 0x000fe400078e0241 */
[----:B----4-:R2:W-:Y:S04]  /*aba0*/  @P4 STG.E.128 [R16.64], R28 ;  /* 0x0000001c10004986 */ /* 0x0105e8000c101d0a */
[----:B------:R2:W-:Y:S01]  /*abb0*/  @P5 STG.E.128 [R18.64], R24 ;  /* 0x0000001812005986 */ /* 0x0005e2000c101d0a */
[----:B------:R-:W-:Y:S05]  /*abc0*/  @!P0 EXIT ;  /* 0x000000000000894d */ /* 0x000fea0003800000 */
[----:B--2---:R-:W1:Y:S01]  /*abd0*/  LDS.128 R4, [R0+0x1980] ;  /* 0x0019800000047984 */ /* 0x004e620000000c00 */
[----:B------:R-:W-:-:S05]  /*abe0*/  LEA R2, R118, R117, 0x8 ;  /* 0x0000007576027211 */ /* 0x000fca00078e40ff */
[----:B------:R-:W-:-:S05]  /*abf0*/  IMAD.WIDE R2, R2, R65, c[0x0][0x170] ;  /* 0x00005c0002027625 */ /* 0x000fca00078e0241 */
[----:B-1----:R-:W-:Y:S01]  /*ac00*/  STG.E.128 [R2.64], R4 ;  /* 0x0000000402007986 */ /* 0x002fe2000c101d0a */
[----:B------:R-:W-:Y:S05]  /*ac10*/  EXIT ;  /* 0x000000000000794d */ /* 0x000fea0003800000 */
.L_x_2:
[----:B------:R-:W-:-:S00]  /*ac20*/  BRA `(.L_x_2) ;  /* 0xfffffff000007947 */ /* 0x000fc0000383ffff */
[----:B------:R-:W-:-:S00]  /*ac30*/  NOP ;  /* 0x0000000000007918 */ /* 0x000fc00000000000 */
        /* <DEDUP_REMOVED lines=12> */
.L_x_3:


//--------------------- .nv.shared.triton_mm      --------------------------
	.section	.nv.shared.triton_mm,"aw",@nobits
	.align	16
